//
// Generated by NVIDIA NVVM Compiler
//
// Compiler Build ID: CL-36424714
// Cuda compilation tools, release 13.0, V13.0.88
// Based on NVVM 20.0.0
//

.version 9.0
.target sm_100
.address_size 64

	// .globl	_Z16convolve3d_gaussPfS_iiiiiifffb

.visible .entry _Z16convolve3d_gaussPfS_iiiiiifffb(
	.param .u64 .ptr .align 1 _Z16convolve3d_gaussPfS_iiiiiifffb_param_0,
	.param .u64 .ptr .align 1 _Z16convolve3d_gaussPfS_iiiiiifffb_param_1,
	.param .u32 _Z16convolve3d_gaussPfS_iiiiiifffb_param_2,
	.param .u32 _Z16convolve3d_gaussPfS_iiiiiifffb_param_3,
	.param .u32 _Z16convolve3d_gaussPfS_iiiiiifffb_param_4,
	.param .u32 _Z16convolve3d_gaussPfS_iiiiiifffb_param_5,
	.param .u32 _Z16convolve3d_gaussPfS_iiiiiifffb_param_6,
	.param .u32 _Z16convolve3d_gaussPfS_iiiiiifffb_param_7,
	.param .f32 _Z16convolve3d_gaussPfS_iiiiiifffb_param_8,
	.param .f32 _Z16convolve3d_gaussPfS_iiiiiifffb_param_9,
	.param .f32 _Z16convolve3d_gaussPfS_iiiiiifffb_param_10,
	.param .u8 _Z16convolve3d_gaussPfS_iiiiiifffb_param_11
)
{
	.reg .pred 	%p<100>;
	.reg .b16 	%rs<2>;
	.reg .b32 	%r<220>;
	.reg .b32 	%f<185>;
	.reg .b64 	%rd<108>;
	.reg .b64 	%fd<52>;

	ld.param.u64 	%rd5, [_Z16convolve3d_gaussPfS_iiiiiifffb_param_0];
	ld.param.u64 	%rd6, [_Z16convolve3d_gaussPfS_iiiiiifffb_param_1];
	ld.param.u32 	%r88, [_Z16convolve3d_gaussPfS_iiiiiifffb_param_2];
	ld.param.u32 	%r94, [_Z16convolve3d_gaussPfS_iiiiiifffb_param_3];
	ld.param.u32 	%r90, [_Z16convolve3d_gaussPfS_iiiiiifffb_param_4];
	ld.param.u32 	%r91, [_Z16convolve3d_gaussPfS_iiiiiifffb_param_5];
	ld.param.u32 	%r92, [_Z16convolve3d_gaussPfS_iiiiiifffb_param_6];
	ld.param.f32 	%f58, [_Z16convolve3d_gaussPfS_iiiiiifffb_param_8];
	ld.param.f32 	%f59, [_Z16convolve3d_gaussPfS_iiiiiifffb_param_9];
	ld.param.s8 	%rs1, [_Z16convolve3d_gaussPfS_iiiiiifffb_param_11];
	cvta.to.global.u64 	%rd1, %rd6;
	cvta.to.global.u64 	%rd2, %rd5;
	mov.u32 	%r95, %ctaid.x;
	mov.u32 	%r96, %ntid.x;
	mul.lo.s32 	%r1, %r95, %r96;
	mov.u32 	%r2, %tid.x;
	add.s32 	%r3, %r1, %r2;
	mov.u32 	%r97, %ctaid.y;
	mov.u32 	%r98, %ntid.y;
	mov.u32 	%r99, %tid.y;
	mad.lo.s32 	%r100, %r97, %r98, %r99;
	setp.ge.s32 	%p1, %r3, %r88;
	setp.ge.s32 	%p2, %r100, %r94;
	or.pred  	%p3, %p1, %p2;
	setp.lt.s32 	%p4, %r90, 1;
	or.pred  	%p5, %p3, %p4;
	@%p5 bra 	$L__BB0_95;
	ld.param.u32 	%r194, [_Z16convolve3d_gaussPfS_iiiiiifffb_param_7];
	shr.u32 	%r101, %r91, 31;
	add.s32 	%r102, %r91, %r101;
	shr.s32 	%r103, %r102, 1;
	neg.s32 	%r5, %r103;
	setp.lt.s32 	%p6, %r194, 1;
	sub.s32 	%r6, %r3, %r103;
	cvt.f64.f32 	%fd1, %f58;
	@%p6 bra 	$L__BB0_65;
	setp.lt.s32 	%p23, %r92, 1;
	@%p23 bra 	$L__BB0_36;
	ld.param.u32 	%r195, [_Z16convolve3d_gaussPfS_iiiiiifffb_param_7];
	and.b32  	%r7, %r91, 3;
	and.b32  	%r8, %r91, 2147483644;
	neg.s32 	%r9, %r8;
	add.s32 	%r10, %r5, 3;
	add.s32 	%r165, %r2, %r5;
	add.s32 	%r11, %r165, %r1;
	add.s64 	%rd3, %rd2, 8;
	shr.u32 	%r166, %r195, 31;
	add.s32 	%r167, %r195, %r166;
	shr.s32 	%r168, %r167, 1;
	neg.s32 	%r12, %r168;
	cvt.f64.f32 	%fd2, %f59;
	shr.u32 	%r169, %r92, 31;
	add.s32 	%r170, %r92, %r169;
	shr.s32 	%r171, %r170, 1;
	sub.s32 	%r13, %r100, %r171;
	mov.b32 	%r197, 0;
$L__BB0_4:
	setp.eq.s16 	%p40, %rs1, 0;
	mad.lo.s32 	%r172, %r197, %r94, %r100;
	mad.lo.s32 	%r15, %r172, %r88, %r3;
	@%p40 bra 	$L__BB0_32;
	mul.wide.s32 	%rd95, %r15, 4;
	add.s64 	%rd96, %rd2, %rd95;
	ld.global.nc.f32 	%f1, [%rd96];
	cvt.f64.f32 	%fd13, %f1;
	setp.gtu.f64 	%p41, %fd13, 0d3EB0C6F7A0B5ED8D;
	@%p41 bra 	$L__BB0_32;
	add.s64 	%rd98, %rd1, %rd95;
	st.global.f32 	[%rd98], %f1;
$L__BB0_7:
	add.s32 	%r197, %r197, 1;
	setp.eq.s32 	%p99, %r197, %r90;
	@%p99 bra 	$L__BB0_95;
	bra.uni 	$L__BB0_4;
$L__BB0_8:
	.pragma "nounroll";
	mul.wide.s32 	%rd99, %r200, 4;
	add.s64 	%rd4, %rd3, %rd99;
	setp.lt.s32 	%p49, %r201, 0;
	setp.ge.s32 	%p50, %r201, %r88;
	or.pred  	%p51, %p49, %p50;
	@%p51 bra 	$L__BB0_10;
	setp.eq.s16 	%p52, %rs1, 0;
	add.s32 	%r180, %r202, -3;
	cvt.rn.f32.s32 	%f67, %r180;
	cvt.f64.f32 	%fd23, %f67;
	mul.f64 	%fd24, %fd23, 0dBFE0000000000000;
	mul.f64 	%fd25, %fd24, %fd23;
	div.rn.f64 	%fd26, %fd25, %fd1;
	cvt.rn.f32.f64 	%f68, %fd26;
	mul.f32 	%f69, %f68, 0f3FB8AA3B;
	ex2.approx.f32 	%f70, %f69;
	ex2.approx.f32 	%f71, %f28;
	mul.f32 	%f72, %f70, %f71;
	ex2.approx.f32 	%f73, %f47;
	mul.f32 	%f74, %f72, %f73;
	ld.global.nc.f32 	%f75, [%rd4+-8];
	setp.gt.f32 	%p53, %f75, 0f00000000;
	or.pred  	%p54, %p52, %p53;
	fma.rn.f32 	%f77, %f75, %f74, %f161;
	add.f32 	%f78, %f162, %f74;
	selp.f32 	%f161, %f77, %f161, %p54;
	selp.f32 	%f162, %f78, %f162, %p54;
$L__BB0_10:
	add.s32 	%r181, %r201, 1;
	setp.lt.s32 	%p55, %r181, 0;
	setp.ge.s32 	%p56, %r181, %r88;
	or.pred  	%p57, %p55, %p56;
	@%p57 bra 	$L__BB0_12;
	setp.eq.s16 	%p58, %rs1, 0;
	add.s32 	%r182, %r202, -2;
	cvt.rn.f32.s32 	%f79, %r182;
	cvt.f64.f32 	%fd27, %f79;
	mul.f64 	%fd28, %fd27, 0dBFE0000000000000;
	mul.f64 	%fd29, %fd28, %fd27;
	div.rn.f64 	%fd30, %fd29, %fd1;
	cvt.rn.f32.f64 	%f80, %fd30;
	mul.f32 	%f81, %f80, 0f3FB8AA3B;
	ex2.approx.f32 	%f82, %f81;
	ex2.approx.f32 	%f83, %f28;
	mul.f32 	%f84, %f82, %f83;
	ex2.approx.f32 	%f85, %f47;
	mul.f32 	%f86, %f84, %f85;
	ld.global.nc.f32 	%f87, [%rd4+-4];
	setp.gt.f32 	%p59, %f87, 0f00000000;
	or.pred  	%p60, %p58, %p59;
	fma.rn.f32 	%f89, %f87, %f86, %f161;
	add.f32 	%f90, %f162, %f86;
	selp.f32 	%f161, %f89, %f161, %p60;
	selp.f32 	%f162, %f90, %f162, %p60;
$L__BB0_12:
	add.s32 	%r183, %r201, 2;
	setp.lt.s32 	%p61, %r183, 0;
	setp.ge.s32 	%p62, %r183, %r88;
	or.pred  	%p63, %p61, %p62;
	@%p63 bra 	$L__BB0_14;
	setp.eq.s16 	%p64, %rs1, 0;
	add.s32 	%r184, %r202, -1;
	cvt.rn.f32.s32 	%f91, %r184;
	cvt.f64.f32 	%fd31, %f91;
	mul.f64 	%fd32, %fd31, 0dBFE0000000000000;
	mul.f64 	%fd33, %fd32, %fd31;
	div.rn.f64 	%fd34, %fd33, %fd1;
	cvt.rn.f32.f64 	%f92, %fd34;
	mul.f32 	%f93, %f92, 0f3FB8AA3B;
	ex2.approx.f32 	%f94, %f93;
	ex2.approx.f32 	%f95, %f28;
	mul.f32 	%f96, %f94, %f95;
	ex2.approx.f32 	%f97, %f47;
	mul.f32 	%f98, %f96, %f97;
	ld.global.nc.f32 	%f99, [%rd4];
	setp.gt.f32 	%p65, %f99, 0f00000000;
	or.pred  	%p66, %p64, %p65;
	fma.rn.f32 	%f101, %f99, %f98, %f161;
	add.f32 	%f102, %f162, %f98;
	selp.f32 	%f161, %f101, %f161, %p66;
	selp.f32 	%f162, %f102, %f162, %p66;
$L__BB0_14:
	add.s32 	%r185, %r201, 3;
	setp.lt.s32 	%p67, %r185, 0;
	setp.ge.s32 	%p68, %r185, %r88;
	or.pred  	%p69, %p67, %p68;
	@%p69 bra 	$L__BB0_16;
	setp.eq.s16 	%p70, %rs1, 0;
	cvt.rn.f32.s32 	%f103, %r202;
	cvt.f64.f32 	%fd35, %f103;
	mul.f64 	%fd36, %fd35, 0dBFE0000000000000;
	mul.f64 	%fd37, %fd36, %fd35;
	div.rn.f64 	%fd38, %fd37, %fd1;
	cvt.rn.f32.f64 	%f104, %fd38;
	mul.f32 	%f105, %f104, 0f3FB8AA3B;
	ex2.approx.f32 	%f106, %f105;
	ex2.approx.f32 	%f107, %f28;
	mul.f32 	%f108, %f106, %f107;
	ex2.approx.f32 	%f109, %f47;
	mul.f32 	%f110, %f108, %f109;
	ld.global.nc.f32 	%f111, [%rd4+4];
	setp.gt.f32 	%p71, %f111, 0f00000000;
	or.pred  	%p72, %p70, %p71;
	fma.rn.f32 	%f113, %f111, %f110, %f161;
	add.f32 	%f114, %f162, %f110;
	selp.f32 	%f161, %f113, %f161, %p72;
	selp.f32 	%f162, %f114, %f162, %p72;
$L__BB0_16:
	add.s32 	%r203, %r203, 4;
	add.s32 	%r202, %r202, 4;
	add.s32 	%r201, %r201, 4;
	add.s32 	%r200, %r200, 4;
	setp.eq.s32 	%p73, %r203, 0;
	mov.u32 	%r205, %r8;
	@%p73 bra 	$L__BB0_17;
	bra.uni 	$L__BB0_8;
$L__BB0_17:
	setp.eq.s32 	%p74, %r7, 0;
	@%p74 bra 	$L__BB0_18;
	bra.uni 	$L__BB0_23;
$L__BB0_18:
	add.s32 	%r199, %r199, 1;
	setp.ne.s32 	%p96, %r199, %r92;
	@%p96 bra 	$L__BB0_35;
$L__BB0_19:
	ld.param.u32 	%r196, [_Z16convolve3d_gaussPfS_iiiiiifffb_param_7];
	add.s32 	%r198, %r198, 1;
	setp.eq.s32 	%p97, %r198, %r196;
	@%p97 bra 	$L__BB0_20;
	bra.uni 	$L__BB0_33;
$L__BB0_20:
	cvt.f64.f32 	%fd51, %f162;
	setp.gt.f64 	%p98, %fd51, 0d3EB0C6F7A0B5ED8D;
	div.rn.f32 	%f152, %f161, %f162;
	selp.f32 	%f153, %f152, 0f00000000, %p98;
	mul.wide.s32 	%rd106, %r15, 4;
	add.s64 	%rd107, %rd1, %rd106;
	st.global.f32 	[%rd107], %f153;
	bra.uni 	$L__BB0_7;
$L__BB0_21:
	setp.lt.u32 	%p48, %r91, 4;
	sub.s32 	%r178, %r19, %r100;
	cvt.rn.f32.s32 	%f65, %r178;
	cvt.f64.f32 	%fd19, %f65;
	mul.f64 	%fd20, %fd19, 0dBFE0000000000000;
	mul.f64 	%fd21, %fd20, %fd19;
	div.rn.f64 	%fd22, %fd21, %fd2;
	cvt.rn.f32.f64 	%f66, %fd22;
	mul.f32 	%f28, %f66, 0f3FB8AA3B;
	add.s32 	%r179, %r19, %r39;
	mul.lo.s32 	%r31, %r179, %r88;
	mov.b32 	%r205, 0;
	@%p48 bra 	$L__BB0_17;
	add.s32 	%r200, %r11, %r31;
	mov.u32 	%r201, %r11;
	mov.u32 	%r202, %r10;
	mov.u32 	%r203, %r9;
	bra.uni 	$L__BB0_8;
$L__BB0_23:
	setp.eq.s32 	%p75, %r7, 1;
	@%p75 bra 	$L__BB0_29;
	add.s32 	%r34, %r6, %r205;
	setp.lt.s32 	%p76, %r34, 0;
	setp.ge.s32 	%p77, %r34, %r88;
	or.pred  	%p78, %p76, %p77;
	@%p78 bra 	$L__BB0_26;
	setp.eq.s16 	%p79, %rs1, 0;
	sub.s32 	%r186, %r34, %r3;
	cvt.rn.f32.s32 	%f116, %r186;
	cvt.f64.f32 	%fd39, %f116;
	mul.f64 	%fd40, %fd39, 0dBFE0000000000000;
	mul.f64 	%fd41, %fd40, %fd39;
	div.rn.f64 	%fd42, %fd41, %fd1;
	cvt.rn.f32.f64 	%f117, %fd42;
	mul.f32 	%f118, %f117, 0f3FB8AA3B;
	ex2.approx.f32 	%f119, %f118;
	ex2.approx.f32 	%f120, %f28;
	mul.f32 	%f121, %f119, %f120;
	ex2.approx.f32 	%f122, %f47;
	mul.f32 	%f123, %f121, %f122;
	add.s32 	%r187, %r34, %r31;
	mul.wide.s32 	%rd100, %r187, 4;
	add.s64 	%rd101, %rd2, %rd100;
	ld.global.nc.f32 	%f124, [%rd101];
	setp.gt.f32 	%p80, %f124, 0f00000000;
	or.pred  	%p81, %p79, %p80;
	fma.rn.f32 	%f126, %f124, %f123, %f161;
	add.f32 	%f127, %f162, %f123;
	selp.f32 	%f161, %f126, %f161, %p81;
	selp.f32 	%f162, %f127, %f162, %p81;
$L__BB0_26:
	add.s32 	%r35, %r34, 1;
	setp.lt.s32 	%p82, %r35, 0;
	setp.ge.s32 	%p83, %r35, %r88;
	or.pred  	%p84, %p82, %p83;
	@%p84 bra 	$L__BB0_28;
	setp.eq.s16 	%p85, %rs1, 0;
	sub.s32 	%r188, %r35, %r3;
	cvt.rn.f32.s32 	%f128, %r188;
	cvt.f64.f32 	%fd43, %f128;
	mul.f64 	%fd44, %fd43, 0dBFE0000000000000;
	mul.f64 	%fd45, %fd44, %fd43;
	div.rn.f64 	%fd46, %fd45, %fd1;
	cvt.rn.f32.f64 	%f129, %fd46;
	mul.f32 	%f130, %f129, 0f3FB8AA3B;
	ex2.approx.f32 	%f131, %f130;
	ex2.approx.f32 	%f132, %f28;
	mul.f32 	%f133, %f131, %f132;
	ex2.approx.f32 	%f134, %f47;
	mul.f32 	%f135, %f133, %f134;
	add.s32 	%r189, %r6, %r205;
	add.s32 	%r190, %r189, %r31;
	mul.wide.s32 	%rd102, %r190, 4;
	add.s64 	%rd103, %rd2, %rd102;
	ld.global.nc.f32 	%f136, [%rd103+4];
	setp.gt.f32 	%p86, %f136, 0f00000000;
	or.pred  	%p87, %p85, %p86;
	fma.rn.f32 	%f138, %f136, %f135, %f161;
	add.f32 	%f139, %f162, %f135;
	selp.f32 	%f161, %f138, %f161, %p87;
	selp.f32 	%f162, %f139, %f162, %p87;
$L__BB0_28:
	add.s32 	%r205, %r205, 2;
$L__BB0_29:
	and.b32  	%r191, %r91, 1;
	setp.eq.b32 	%p88, %r191, 1;
	not.pred 	%p89, %p88;
	@%p89 bra 	$L__BB0_18;
	add.s32 	%r38, %r6, %r205;
	setp.lt.s32 	%p90, %r38, 0;
	setp.ge.s32 	%p91, %r38, %r88;
	or.pred  	%p92, %p90, %p91;
	@%p92 bra 	$L__BB0_18;
	setp.eq.s16 	%p93, %rs1, 0;
	sub.s32 	%r192, %r38, %r3;
	cvt.rn.f32.s32 	%f140, %r192;
	cvt.f64.f32 	%fd47, %f140;
	mul.f64 	%fd48, %fd47, 0dBFE0000000000000;
	mul.f64 	%fd49, %fd48, %fd47;
	div.rn.f64 	%fd50, %fd49, %fd1;
	cvt.rn.f32.f64 	%f141, %fd50;
	mul.f32 	%f142, %f141, 0f3FB8AA3B;
	ex2.approx.f32 	%f143, %f142;
	ex2.approx.f32 	%f144, %f28;
	mul.f32 	%f145, %f143, %f144;
	ex2.approx.f32 	%f146, %f47;
	mul.f32 	%f147, %f145, %f146;
	add.s32 	%r193, %r38, %r31;
	mul.wide.s32 	%rd104, %r193, 4;
	add.s64 	%rd105, %rd2, %rd104;
	ld.global.nc.f32 	%f148, [%rd105];
	setp.gt.f32 	%p94, %f148, 0f00000000;
	or.pred  	%p95, %p93, %p94;
	fma.rn.f32 	%f150, %f148, %f147, %f161;
	add.f32 	%f151, %f162, %f147;
	selp.f32 	%f161, %f150, %f161, %p95;
	selp.f32 	%f162, %f151, %f162, %p95;
	bra.uni 	$L__BB0_18;
$L__BB0_32:
	mov.f32 	%f162, 0f00000000;
	mov.b32 	%r198, 0;
	add.s32 	%r174, %r197, %r12;
	mov.f32 	%f161, %f162;
$L__BB0_33:
	add.s32 	%r17, %r174, %r198;
	setp.lt.u32 	%p42, %r17, %r90;
	@%p42 bra 	$L__BB0_34;
	bra.uni 	$L__BB0_19;
$L__BB0_34:
	ld.param.f32 	%f154, [_Z16convolve3d_gaussPfS_iiiiiifffb_param_10];
	sub.s32 	%r176, %r17, %r197;
	cvt.rn.f32.s32 	%f62, %r176;
	cvt.f64.f32 	%fd14, %f62;
	mul.f64 	%fd15, %fd14, 0dBFE0000000000000;
	mul.f64 	%fd16, %fd15, %fd14;
	cvt.f64.f32 	%fd17, %f154;
	div.rn.f64 	%fd18, %fd16, %fd17;
	cvt.rn.f32.f64 	%f63, %fd18;
	mul.f32 	%f47, %f63, 0f3FB8AA3B;
	mul.lo.s32 	%r39, %r17, %r94;
	mov.b32 	%r199, 0;
$L__BB0_35:
	setp.gt.s32 	%p43, %r91, 0;
	add.s32 	%r19, %r13, %r199;
	setp.gt.s32 	%p44, %r19, -1;
	setp.lt.s32 	%p45, %r19, %r94;
	and.pred  	%p46, %p44, %p43;
	and.pred  	%p47, %p46, %p45;
	@%p47 bra 	$L__BB0_21;
	bra.uni 	$L__BB0_18;
$L__BB0_36:
	setp.ne.s16 	%p24, %rs1, 0;
	@%p24 bra 	$L__BB0_45;
	and.b32  	%r40, %r90, 3;
	setp.lt.u32 	%p34, %r90, 4;
	mov.b32 	%r208, 0;
	@%p34 bra 	$L__BB0_40;
	and.b32  	%r208, %r90, 2147483644;
	mov.b32 	%r206, 0;
$L__BB0_39:
	.pragma "nounroll";
	mad.lo.s32 	%r146, %r206, %r94, %r100;
	mad.lo.s32 	%r147, %r146, %r88, %r3;
	mul.wide.s32 	%rd81, %r147, 4;
	add.s64 	%rd82, %rd1, %rd81;
	mov.b32 	%r148, 0;
	st.global.u32 	[%rd82], %r148;
	add.s32 	%r149, %r146, %r94;
	mad.lo.s32 	%r150, %r149, %r88, %r3;
	mul.wide.s32 	%rd83, %r150, 4;
	add.s64 	%rd84, %rd1, %rd83;
	st.global.u32 	[%rd84], %r148;
	add.s32 	%r151, %r149, %r94;
	mad.lo.s32 	%r152, %r151, %r88, %r3;
	mul.wide.s32 	%rd85, %r152, 4;
	add.s64 	%rd86, %rd1, %rd85;
	st.global.u32 	[%rd86], %r148;
	add.s32 	%r153, %r151, %r94;
	mad.lo.s32 	%r154, %r153, %r88, %r3;
	mul.wide.s32 	%rd87, %r154, 4;
	add.s64 	%rd88, %rd1, %rd87;
	st.global.u32 	[%rd88], %r148;
	add.s32 	%r206, %r206, 4;
	setp.ne.s32 	%p35, %r206, %r208;
	@%p35 bra 	$L__BB0_39;
$L__BB0_40:
	setp.eq.s32 	%p36, %r40, 0;
	@%p36 bra 	$L__BB0_95;
	setp.eq.s32 	%p37, %r40, 1;
	@%p37 bra 	$L__BB0_43;
	mad.lo.s32 	%r155, %r208, %r94, %r100;
	mad.lo.s32 	%r156, %r155, %r88, %r3;
	mul.wide.s32 	%rd89, %r156, 4;
	add.s64 	%rd90, %rd1, %rd89;
	mov.b32 	%r157, 0;
	st.global.u32 	[%rd90], %r157;
	add.s32 	%r158, %r155, %r94;
	mad.lo.s32 	%r159, %r158, %r88, %r3;
	mul.wide.s32 	%rd91, %r159, 4;
	add.s64 	%rd92, %rd1, %rd91;
	st.global.u32 	[%rd92], %r157;
	add.s32 	%r208, %r208, 2;
$L__BB0_43:
	and.b32  	%r160, %r90, 1;
	setp.eq.b32 	%p38, %r160, 1;
	not.pred 	%p39, %p38;
	@%p39 bra 	$L__BB0_95;
	mad.lo.s32 	%r161, %r208, %r94, %r100;
	mad.lo.s32 	%r162, %r161, %r88, %r3;
	mul.wide.s32 	%rd93, %r162, 4;
	add.s64 	%rd94, %rd1, %rd93;
	mov.b32 	%r163, 0;
	st.global.u32 	[%rd94], %r163;
	bra.uni 	$L__BB0_95;
$L__BB0_45:
	and.b32  	%r47, %r90, 3;
	setp.lt.u32 	%p25, %r90, 4;
	mov.b32 	%r211, 0;
	@%p25 bra 	$L__BB0_59;
	and.b32  	%r211, %r90, 2147483644;
	mov.b32 	%r209, 0;
$L__BB0_47:
	mad.lo.s32 	%r50, %r209, %r94, %r100;
	mad.lo.s32 	%r51, %r50, %r88, %r3;
	mul.wide.s32 	%rd51, %r51, 4;
	add.s64 	%rd52, %rd2, %rd51;
	ld.global.nc.f32 	%f48, [%rd52];
	cvt.f64.f32 	%fd8, %f48;
	setp.gtu.f64 	%p26, %fd8, 0d3EB0C6F7A0B5ED8D;
	@%p26 bra 	$L__BB0_96;
	add.s64 	%rd54, %rd1, %rd51;
	st.global.f32 	[%rd54], %f48;
$L__BB0_49:
	add.s32 	%r52, %r50, %r94;
	mad.lo.s32 	%r53, %r52, %r88, %r3;
	mul.wide.s32 	%rd57, %r53, 4;
	add.s64 	%rd58, %rd2, %rd57;
	ld.global.nc.f32 	%f49, [%rd58];
	cvt.f64.f32 	%fd9, %f49;
	setp.gtu.f64 	%p27, %fd9, 0d3EB0C6F7A0B5ED8D;
	@%p27 bra 	$L__BB0_51;
	add.s64 	%rd60, %rd1, %rd57;
	st.global.f32 	[%rd60], %f49;
	bra.uni 	$L__BB0_52;
$L__BB0_51:
	add.s64 	%rd62, %rd1, %rd57;
	mov.b32 	%r137, 0;
	st.global.u32 	[%rd62], %r137;
$L__BB0_52:
	add.s32 	%r54, %r52, %r94;
	mad.lo.s32 	%r55, %r54, %r88, %r3;
	mul.wide.s32 	%rd63, %r55, 4;
	add.s64 	%rd64, %rd2, %rd63;
	ld.global.nc.f32 	%f50, [%rd64];
	cvt.f64.f32 	%fd10, %f50;
	setp.gtu.f64 	%p28, %fd10, 0d3EB0C6F7A0B5ED8D;
	@%p28 bra 	$L__BB0_54;
	add.s64 	%rd66, %rd1, %rd63;
	st.global.f32 	[%rd66], %f50;
	bra.uni 	$L__BB0_55;
$L__BB0_54:
	add.s64 	%rd68, %rd1, %rd63;
	mov.b32 	%r138, 0;
	st.global.u32 	[%rd68], %r138;
$L__BB0_55:
	add.s32 	%r139, %r54, %r94;
	mad.lo.s32 	%r56, %r139, %r88, %r3;
	mul.wide.s32 	%rd69, %r56, 4;
	add.s64 	%rd70, %rd2, %rd69;
	ld.global.nc.f32 	%f51, [%rd70];
	cvt.f64.f32 	%fd11, %f51;
	setp.gtu.f64 	%p29, %fd11, 0d3EB0C6F7A0B5ED8D;
	@%p29 bra 	$L__BB0_57;
	add.s64 	%rd72, %rd1, %rd69;
	st.global.f32 	[%rd72], %f51;
	bra.uni 	$L__BB0_58;
$L__BB0_57:
	add.s64 	%rd74, %rd1, %rd69;
	mov.b32 	%r140, 0;
	st.global.u32 	[%rd74], %r140;
$L__BB0_58:
	add.s32 	%r209, %r209, 4;
	setp.eq.s32 	%p30, %r209, %r211;
	@%p30 bra 	$L__BB0_59;
	bra.uni 	$L__BB0_47;
$L__BB0_59:
	setp.eq.s32 	%p31, %r47, 0;
	@%p31 bra 	$L__BB0_95;
	mov.b32 	%r212, 0;
$L__BB0_61:
	.pragma "nounroll";
	mad.lo.s32 	%r142, %r211, %r94, %r100;
	mad.lo.s32 	%r61, %r142, %r88, %r3;
	mul.wide.s32 	%rd75, %r61, 4;
	add.s64 	%rd76, %rd2, %rd75;
	ld.global.nc.f32 	%f52, [%rd76];
	cvt.f64.f32 	%fd12, %f52;
	setp.gtu.f64 	%p32, %fd12, 0d3EB0C6F7A0B5ED8D;
	@%p32 bra 	$L__BB0_63;
	add.s64 	%rd78, %rd1, %rd75;
	st.global.f32 	[%rd78], %f52;
	bra.uni 	$L__BB0_64;
$L__BB0_63:
	add.s64 	%rd80, %rd1, %rd75;
	mov.b32 	%r143, 0;
	st.global.u32 	[%rd80], %r143;
$L__BB0_64:
	add.s32 	%r211, %r211, 1;
	add.s32 	%r212, %r212, 1;
	setp.eq.s32 	%p33, %r212, %r47;
	@%p33 bra 	$L__BB0_95;
	bra.uni 	$L__BB0_61;
$L__BB0_65:
	setp.ne.s16 	%p7, %rs1, 0;
	@%p7 bra 	$L__BB0_74;
	and.b32  	%r64, %r90, 3;
	setp.lt.u32 	%p17, %r90, 4;
	mov.b32 	%r215, 0;
	@%p17 bra 	$L__BB0_69;
	and.b32  	%r215, %r90, 2147483644;
	mov.b32 	%r213, 0;
$L__BB0_68:
	.pragma "nounroll";
	mad.lo.s32 	%r116, %r213, %r94, %r100;
	mad.lo.s32 	%r117, %r116, %r88, %r3;
	mul.wide.s32 	%rd37, %r117, 4;
	add.s64 	%rd38, %rd1, %rd37;
	mov.b32 	%r118, 0;
	st.global.u32 	[%rd38], %r118;
	add.s32 	%r119, %r116, %r94;
	mad.lo.s32 	%r120, %r119, %r88, %r3;
	mul.wide.s32 	%rd39, %r120, 4;
	add.s64 	%rd40, %rd1, %rd39;
	st.global.u32 	[%rd40], %r118;
	add.s32 	%r121, %r119, %r94;
	mad.lo.s32 	%r122, %r121, %r88, %r3;
	mul.wide.s32 	%rd41, %r122, 4;
	add.s64 	%rd42, %rd1, %rd41;
	st.global.u32 	[%rd42], %r118;
	add.s32 	%r123, %r121, %r94;
	mad.lo.s32 	%r124, %r123, %r88, %r3;
	mul.wide.s32 	%rd43, %r124, 4;
	add.s64 	%rd44, %rd1, %rd43;
	st.global.u32 	[%rd44], %r118;
	add.s32 	%r213, %r213, 4;
	setp.ne.s32 	%p18, %r213, %r215;
	@%p18 bra 	$L__BB0_68;
$L__BB0_69:
	setp.eq.s32 	%p19, %r64, 0;
	@%p19 bra 	$L__BB0_95;
	setp.eq.s32 	%p20, %r64, 1;
	@%p20 bra 	$L__BB0_72;
	mad.lo.s32 	%r125, %r215, %r94, %r100;
	mad.lo.s32 	%r126, %r125, %r88, %r3;
	mul.wide.s32 	%rd45, %r126, 4;
	add.s64 	%rd46, %rd1, %rd45;
	mov.b32 	%r127, 0;
	st.global.u32 	[%rd46], %r127;
	add.s32 	%r128, %r125, %r94;
	mad.lo.s32 	%r129, %r128, %r88, %r3;
	mul.wide.s32 	%rd47, %r129, 4;
	add.s64 	%rd48, %rd1, %rd47;
	st.global.u32 	[%rd48], %r127;
	add.s32 	%r215, %r215, 2;
$L__BB0_72:
	and.b32  	%r130, %r90, 1;
	setp.eq.b32 	%p21, %r130, 1;
	not.pred 	%p22, %p21;
	@%p22 bra 	$L__BB0_95;
	mad.lo.s32 	%r131, %r215, %r94, %r100;
	mad.lo.s32 	%r132, %r131, %r88, %r3;
	mul.wide.s32 	%rd49, %r132, 4;
	add.s64 	%rd50, %rd1, %rd49;
	mov.b32 	%r133, 0;
	st.global.u32 	[%rd50], %r133;
	bra.uni 	$L__BB0_95;
$L__BB0_74:
	and.b32  	%r71, %r90, 3;
	setp.lt.u32 	%p8, %r90, 4;
	mov.b32 	%r218, 0;
	@%p8 bra 	$L__BB0_89;
	and.b32  	%r218, %r90, 2147483644;
	mov.b32 	%r216, 0;
$L__BB0_76:
	mad.lo.s32 	%r74, %r216, %r94, %r100;
	mad.lo.s32 	%r75, %r74, %r88, %r3;
	mul.wide.s32 	%rd7, %r75, 4;
	add.s64 	%rd8, %rd2, %rd7;
	ld.global.nc.f32 	%f53, [%rd8];
	cvt.f64.f32 	%fd3, %f53;
	setp.gtu.f64 	%p9, %fd3, 0d3EB0C6F7A0B5ED8D;
	@%p9 bra 	$L__BB0_78;
	add.s64 	%rd10, %rd1, %rd7;
	st.global.f32 	[%rd10], %f53;
	bra.uni 	$L__BB0_79;
$L__BB0_78:
	add.s64 	%rd12, %rd1, %rd7;
	mov.b32 	%r106, 0;
	st.global.u32 	[%rd12], %r106;
$L__BB0_79:
	add.s32 	%r76, %r74, %r94;
	mad.lo.s32 	%r77, %r76, %r88, %r3;
	mul.wide.s32 	%rd13, %r77, 4;
	add.s64 	%rd14, %rd2, %rd13;
	ld.global.nc.f32 	%f54, [%rd14];
	cvt.f64.f32 	%fd4, %f54;
	setp.gtu.f64 	%p10, %fd4, 0d3EB0C6F7A0B5ED8D;
	@%p10 bra 	$L__BB0_81;
	add.s64 	%rd16, %rd1, %rd13;
	st.global.f32 	[%rd16], %f54;
	bra.uni 	$L__BB0_82;
$L__BB0_81:
	add.s64 	%rd18, %rd1, %rd13;
	mov.b32 	%r107, 0;
	st.global.u32 	[%rd18], %r107;
$L__BB0_82:
	add.s32 	%r78, %r76, %r94;
	mad.lo.s32 	%r79, %r78, %r88, %r3;
	mul.wide.s32 	%rd19, %r79, 4;
	add.s64 	%rd20, %rd2, %rd19;
	ld.global.nc.f32 	%f55, [%rd20];
	cvt.f64.f32 	%fd5, %f55;
	setp.gtu.f64 	%p11, %fd5, 0d3EB0C6F7A0B5ED8D;
	@%p11 bra 	$L__BB0_84;
	add.s64 	%rd22, %rd1, %rd19;
	st.global.f32 	[%rd22], %f55;
	bra.uni 	$L__BB0_85;
$L__BB0_84:
	add.s64 	%rd24, %rd1, %rd19;
	mov.b32 	%r108, 0;
	st.global.u32 	[%rd24], %r108;
$L__BB0_85:
	add.s32 	%r109, %r78, %r94;
	mad.lo.s32 	%r80, %r109, %r88, %r3;
	mul.wide.s32 	%rd25, %r80, 4;
	add.s64 	%rd26, %rd2, %rd25;
	ld.global.nc.f32 	%f56, [%rd26];
	cvt.f64.f32 	%fd6, %f56;
	setp.gtu.f64 	%p12, %fd6, 0d3EB0C6F7A0B5ED8D;
	@%p12 bra 	$L__BB0_87;
	add.s64 	%rd28, %rd1, %rd25;
	st.global.f32 	[%rd28], %f56;
	bra.uni 	$L__BB0_88;
$L__BB0_87:
	add.s64 	%rd30, %rd1, %rd25;
	mov.b32 	%r110, 0;
	st.global.u32 	[%rd30], %r110;
$L__BB0_88:
	add.s32 	%r216, %r216, 4;
	setp.ne.s32 	%p13, %r216, %r218;
	@%p13 bra 	$L__BB0_76;
$L__BB0_89:
	setp.eq.s32 	%p14, %r71, 0;
	@%p14 bra 	$L__BB0_95;
	mov.b32 	%r219, 0;
$L__BB0_91:
	.pragma "nounroll";
	mad.lo.s32 	%r112, %r218, %r94, %r100;
	mad.lo.s32 	%r85, %r112, %r88, %r3;
	mul.wide.s32 	%rd31, %r85, 4;
	add.s64 	%rd32, %rd2, %rd31;
	ld.global.nc.f32 	%f57, [%rd32];
	cvt.f64.f32 	%fd7, %f57;
	setp.gtu.f64 	%p15, %fd7, 0d3EB0C6F7A0B5ED8D;
	@%p15 bra 	$L__BB0_93;
	add.s64 	%rd34, %rd1, %rd31;
	st.global.f32 	[%rd34], %f57;
	bra.uni 	$L__BB0_94;
$L__BB0_93:
	add.s64 	%rd36, %rd1, %rd31;
	mov.b32 	%r113, 0;
	st.global.u32 	[%rd36], %r113;
$L__BB0_94:
	add.s32 	%r218, %r218, 1;
	add.s32 	%r219, %r219, 1;
	setp.ne.s32 	%p16, %r219, %r71;
	@%p16 bra 	$L__BB0_91;
$L__BB0_95:
	ret;
$L__BB0_96:
	add.s64 	%rd56, %rd1, %rd51;
	mov.b32 	%r136, 0;
	st.global.u32 	[%rd56], %r136;
	bra.uni 	$L__BB0_49;

}
	// .globl	_Z26convolve3d_gauss_with_maskPfS_S_iiiiiifffb
.visible .entry _Z26convolve3d_gauss_with_maskPfS_S_iiiiiifffb(
	.param .u64 .ptr .align 1 _Z26convolve3d_gauss_with_maskPfS_S_iiiiiifffb_param_0,
	.param .u64 .ptr .align 1 _Z26convolve3d_gauss_with_maskPfS_S_iiiiiifffb_param_1,
	.param .u64 .ptr .align 1 _Z26convolve3d_gauss_with_maskPfS_S_iiiiiifffb_param_2,
	.param .u32 _Z26convolve3d_gauss_with_maskPfS_S_iiiiiifffb_param_3,
	.param .u32 _Z26convolve3d_gauss_with_maskPfS_S_iiiiiifffb_param_4,
	.param .u32 _Z26convolve3d_gauss_with_maskPfS_S_iiiiiifffb_param_5,
	.param .u32 _Z26convolve3d_gauss_with_maskPfS_S_iiiiiifffb_param_6,
	.param .u32 _Z26convolve3d_gauss_with_maskPfS_S_iiiiiifffb_param_7,
	.param .u32 _Z26convolve3d_gauss_with_maskPfS_S_iiiiiifffb_param_8,
	.param .f32 _Z26convolve3d_gauss_with_maskPfS_S_iiiiiifffb_param_9,
	.param .f32 _Z26convolve3d_gauss_with_maskPfS_S_iiiiiifffb_param_10,
	.param .f32 _Z26convolve3d_gauss_with_maskPfS_S_iiiiiifffb_param_11,
	.param .u8 _Z26convolve3d_gauss_with_maskPfS_S_iiiiiifffb_param_12
)
{
	.reg .pred 	%p<152>;
	.reg .b16 	%rs<2>;
	.reg .b32 	%r<354>;
	.reg .b32 	%f<260>;
	.reg .b64 	%rd<284>;
	.reg .b64 	%fd<62>;

	ld.param.u64 	%rd7, [_Z26convolve3d_gauss_with_maskPfS_S_iiiiiifffb_param_0];
	ld.param.u64 	%rd8, [_Z26convolve3d_gauss_with_maskPfS_S_iiiiiifffb_param_1];
	ld.param.u64 	%rd6, [_Z26convolve3d_gauss_with_maskPfS_S_iiiiiifffb_param_2];
	ld.param.u32 	%r154, [_Z26convolve3d_gauss_with_maskPfS_S_iiiiiifffb_param_3];
	ld.param.u32 	%r160, [_Z26convolve3d_gauss_with_maskPfS_S_iiiiiifffb_param_4];
	ld.param.u32 	%r156, [_Z26convolve3d_gauss_with_maskPfS_S_iiiiiifffb_param_5];
	ld.param.u32 	%r157, [_Z26convolve3d_gauss_with_maskPfS_S_iiiiiifffb_param_6];
	ld.param.u32 	%r158, [_Z26convolve3d_gauss_with_maskPfS_S_iiiiiifffb_param_7];
	ld.param.f32 	%f90, [_Z26convolve3d_gauss_with_maskPfS_S_iiiiiifffb_param_9];
	ld.param.s8 	%rs1, [_Z26convolve3d_gauss_with_maskPfS_S_iiiiiifffb_param_12];
	cvta.to.global.u64 	%rd1, %rd8;
	cvta.to.global.u64 	%rd2, %rd7;
	cvta.to.global.u64 	%rd3, %rd6;
	mov.u32 	%r161, %ctaid.x;
	mov.u32 	%r162, %ntid.x;
	mul.lo.s32 	%r1, %r161, %r162;
	mov.u32 	%r2, %tid.x;
	add.s32 	%r3, %r1, %r2;
	mov.u32 	%r163, %ctaid.y;
	mov.u32 	%r164, %ntid.y;
	mov.u32 	%r165, %tid.y;
	mad.lo.s32 	%r166, %r163, %r164, %r165;
	setp.ge.s32 	%p1, %r3, %r154;
	setp.ge.s32 	%p2, %r166, %r160;
	or.pred  	%p3, %p1, %p2;
	setp.lt.s32 	%p4, %r156, 1;
	or.pred  	%p5, %p3, %p4;
	@%p5 bra 	$L__BB1_204;
	ld.param.u32 	%r312, [_Z26convolve3d_gauss_with_maskPfS_S_iiiiiifffb_param_8];
	shr.u32 	%r167, %r157, 31;
	add.s32 	%r168, %r157, %r167;
	shr.s32 	%r169, %r168, 1;
	neg.s32 	%r5, %r169;
	setp.lt.s32 	%p6, %r312, 1;
	sub.s32 	%r6, %r3, %r169;
	cvt.f64.f32 	%fd1, %f90;
	@%p6 bra 	$L__BB1_120;
	setp.lt.s32 	%p48, %r158, 1;
	@%p48 bra 	$L__BB1_39;
	ld.param.u32 	%r313, [_Z26convolve3d_gauss_with_maskPfS_S_iiiiiifffb_param_8];
	and.b32  	%r7, %r157, 2147483644;
	add.s32 	%r8, %r5, 3;
	add.s32 	%r279, %r2, %r5;
	add.s32 	%r9, %r279, %r1;
	add.s64 	%rd4, %rd2, 8;
	shr.u32 	%r280, %r313, 31;
	add.s32 	%r281, %r313, %r280;
	shr.s32 	%r282, %r281, 1;
	neg.s32 	%r10, %r282;
	shr.u32 	%r283, %r158, 31;
	add.s32 	%r284, %r158, %r283;
	shr.s32 	%r285, %r284, 1;
	sub.s32 	%r11, %r166, %r285;
	mov.b32 	%r315, 0;
$L__BB1_4:
	setp.eq.s64 	%p90, %rd6, 0;
	mad.lo.s32 	%r286, %r315, %r160, %r166;
	mad.lo.s32 	%r13, %r286, %r154, %r3;
	@%p90 bra 	$L__BB1_7;
	mul.wide.s32 	%rd267, %r13, 4;
	add.s64 	%rd268, %rd3, %rd267;
	ld.global.nc.f32 	%f123, [%rd268];
	setp.neu.f32 	%p91, %f123, 0f00000000;
	@%p91 bra 	$L__BB1_7;
	add.s64 	%rd270, %rd2, %rd267;
	ld.global.nc.f32 	%f219, [%rd270];
	bra.uni 	$L__BB1_9;
$L__BB1_7:
	setp.eq.s16 	%p92, %rs1, 0;
	@%p92 bra 	$L__BB1_35;
	mul.wide.s32 	%rd271, %r13, 4;
	add.s64 	%rd272, %rd2, %rd271;
	ld.global.nc.f32 	%f219, [%rd272];
	cvt.f64.f32 	%fd22, %f219;
	setp.gtu.f64 	%p93, %fd22, 0d3EB0C6F7A0B5ED8D;
	@%p93 bra 	$L__BB1_35;
$L__BB1_9:
	mul.wide.s32 	%rd273, %r13, 4;
	add.s64 	%rd274, %rd1, %rd273;
	st.global.f32 	[%rd274], %f219;
$L__BB1_10:
	add.s32 	%r315, %r315, 1;
	setp.eq.s32 	%p151, %r315, %r156;
	@%p151 bra 	$L__BB1_204;
	bra.uni 	$L__BB1_4;
$L__BB1_11:
	.pragma "nounroll";
	mul.wide.s32 	%rd275, %r318, 4;
	add.s64 	%rd5, %rd4, %rd275;
	setp.lt.s32 	%p101, %r319, 0;
	setp.ge.s32 	%p102, %r319, %r154;
	or.pred  	%p103, %p101, %p102;
	@%p103 bra 	$L__BB1_13;
	setp.eq.s16 	%p104, %rs1, 0;
	add.s32 	%r297, %r320, -3;
	cvt.rn.f32.s32 	%f130, %r297;
	cvt.f64.f32 	%fd33, %f130;
	mul.f64 	%fd34, %fd33, 0dBFE0000000000000;
	mul.f64 	%fd35, %fd34, %fd33;
	div.rn.f64 	%fd36, %fd35, %fd1;
	cvt.rn.f32.f64 	%f131, %fd36;
	mul.f32 	%f132, %f131, 0f3FB8AA3B;
	ex2.approx.f32 	%f133, %f132;
	ex2.approx.f32 	%f134, %f30;
	mul.f32 	%f135, %f133, %f134;
	ex2.approx.f32 	%f136, %f49;
	mul.f32 	%f137, %f135, %f136;
	ld.global.nc.f32 	%f138, [%rd5+-8];
	setp.gt.f32 	%p105, %f138, 0f00000000;
	or.pred  	%p106, %p104, %p105;
	fma.rn.f32 	%f140, %f138, %f137, %f226;
	add.f32 	%f141, %f227, %f137;
	selp.f32 	%f226, %f140, %f226, %p106;
	selp.f32 	%f227, %f141, %f227, %p106;
$L__BB1_13:
	add.s32 	%r298, %r319, 1;
	setp.lt.s32 	%p107, %r298, 0;
	setp.ge.s32 	%p108, %r298, %r154;
	or.pred  	%p109, %p107, %p108;
	@%p109 bra 	$L__BB1_15;
	setp.eq.s16 	%p110, %rs1, 0;
	add.s32 	%r299, %r320, -2;
	cvt.rn.f32.s32 	%f142, %r299;
	cvt.f64.f32 	%fd37, %f142;
	mul.f64 	%fd38, %fd37, 0dBFE0000000000000;
	mul.f64 	%fd39, %fd38, %fd37;
	div.rn.f64 	%fd40, %fd39, %fd1;
	cvt.rn.f32.f64 	%f143, %fd40;
	mul.f32 	%f144, %f143, 0f3FB8AA3B;
	ex2.approx.f32 	%f145, %f144;
	ex2.approx.f32 	%f146, %f30;
	mul.f32 	%f147, %f145, %f146;
	ex2.approx.f32 	%f148, %f49;
	mul.f32 	%f149, %f147, %f148;
	ld.global.nc.f32 	%f150, [%rd5+-4];
	setp.gt.f32 	%p111, %f150, 0f00000000;
	or.pred  	%p112, %p110, %p111;
	fma.rn.f32 	%f152, %f150, %f149, %f226;
	add.f32 	%f153, %f227, %f149;
	selp.f32 	%f226, %f152, %f226, %p112;
	selp.f32 	%f227, %f153, %f227, %p112;
$L__BB1_15:
	add.s32 	%r300, %r319, 2;
	setp.lt.s32 	%p113, %r300, 0;
	setp.ge.s32 	%p114, %r300, %r154;
	or.pred  	%p115, %p113, %p114;
	@%p115 bra 	$L__BB1_17;
	setp.eq.s16 	%p116, %rs1, 0;
	add.s32 	%r301, %r320, -1;
	cvt.rn.f32.s32 	%f154, %r301;
	cvt.f64.f32 	%fd41, %f154;
	mul.f64 	%fd42, %fd41, 0dBFE0000000000000;
	mul.f64 	%fd43, %fd42, %fd41;
	div.rn.f64 	%fd44, %fd43, %fd1;
	cvt.rn.f32.f64 	%f155, %fd44;
	mul.f32 	%f156, %f155, 0f3FB8AA3B;
	ex2.approx.f32 	%f157, %f156;
	ex2.approx.f32 	%f158, %f30;
	mul.f32 	%f159, %f157, %f158;
	ex2.approx.f32 	%f160, %f49;
	mul.f32 	%f161, %f159, %f160;
	ld.global.nc.f32 	%f162, [%rd5];
	setp.gt.f32 	%p117, %f162, 0f00000000;
	or.pred  	%p118, %p116, %p117;
	fma.rn.f32 	%f164, %f162, %f161, %f226;
	add.f32 	%f165, %f227, %f161;
	selp.f32 	%f226, %f164, %f226, %p118;
	selp.f32 	%f227, %f165, %f227, %p118;
$L__BB1_17:
	add.s32 	%r302, %r319, 3;
	setp.lt.s32 	%p119, %r302, 0;
	setp.ge.s32 	%p120, %r302, %r154;
	or.pred  	%p121, %p119, %p120;
	@%p121 bra 	$L__BB1_19;
	setp.eq.s16 	%p122, %rs1, 0;
	cvt.rn.f32.s32 	%f166, %r320;
	cvt.f64.f32 	%fd45, %f166;
	mul.f64 	%fd46, %fd45, 0dBFE0000000000000;
	mul.f64 	%fd47, %fd46, %fd45;
	div.rn.f64 	%fd48, %fd47, %fd1;
	cvt.rn.f32.f64 	%f167, %fd48;
	mul.f32 	%f168, %f167, 0f3FB8AA3B;
	ex2.approx.f32 	%f169, %f168;
	ex2.approx.f32 	%f170, %f30;
	mul.f32 	%f171, %f169, %f170;
	ex2.approx.f32 	%f172, %f49;
	mul.f32 	%f173, %f171, %f172;
	ld.global.nc.f32 	%f174, [%rd5+4];
	setp.gt.f32 	%p123, %f174, 0f00000000;
	or.pred  	%p124, %p122, %p123;
	fma.rn.f32 	%f176, %f174, %f173, %f226;
	add.f32 	%f177, %f227, %f173;
	selp.f32 	%f226, %f176, %f226, %p124;
	selp.f32 	%f227, %f177, %f227, %p124;
$L__BB1_19:
	add.s32 	%r321, %r321, 4;
	add.s32 	%r320, %r320, 4;
	add.s32 	%r319, %r319, 4;
	add.s32 	%r318, %r318, 4;
	setp.eq.s32 	%p125, %r321, 0;
	mov.u32 	%r323, %r7;
	@%p125 bra 	$L__BB1_20;
	bra.uni 	$L__BB1_11;
$L__BB1_20:
	and.b32  	%r303, %r157, 3;
	setp.eq.s32 	%p126, %r303, 0;
	@%p126 bra 	$L__BB1_21;
	bra.uni 	$L__BB1_26;
$L__BB1_21:
	add.s32 	%r317, %r317, 1;
	setp.ne.s32 	%p148, %r317, %r158;
	@%p148 bra 	$L__BB1_38;
$L__BB1_22:
	ld.param.u32 	%r314, [_Z26convolve3d_gauss_with_maskPfS_S_iiiiiifffb_param_8];
	add.s32 	%r316, %r316, 1;
	setp.eq.s32 	%p149, %r316, %r314;
	@%p149 bra 	$L__BB1_23;
	bra.uni 	$L__BB1_36;
$L__BB1_23:
	cvt.f64.f32 	%fd61, %f227;
	setp.gt.f64 	%p150, %fd61, 0d3EB0C6F7A0B5ED8D;
	div.rn.f32 	%f215, %f226, %f227;
	selp.f32 	%f216, %f215, 0f00000000, %p150;
	mul.wide.s32 	%rd282, %r13, 4;
	add.s64 	%rd283, %rd1, %rd282;
	st.global.f32 	[%rd283], %f216;
	bra.uni 	$L__BB1_10;
$L__BB1_24:
	ld.param.f32 	%f217, [_Z26convolve3d_gauss_with_maskPfS_S_iiiiiifffb_param_10];
	setp.lt.u32 	%p100, %r157, 4;
	sub.s32 	%r292, %r17, %r166;
	cvt.rn.f32.s32 	%f128, %r292;
	cvt.f64.f32 	%fd28, %f128;
	mul.f64 	%fd29, %fd28, 0dBFE0000000000000;
	mul.f64 	%fd30, %fd29, %fd28;
	cvt.f64.f32 	%fd31, %f217;
	div.rn.f64 	%fd32, %fd30, %fd31;
	cvt.rn.f32.f64 	%f129, %fd32;
	mul.f32 	%f30, %f129, 0f3FB8AA3B;
	mad.lo.s32 	%r295, %r15, %r160, %r17;
	mul.lo.s32 	%r29, %r295, %r154;
	mov.b32 	%r323, 0;
	@%p100 bra 	$L__BB1_20;
	and.b32  	%r296, %r157, 2147483644;
	neg.s32 	%r321, %r296;
	add.s32 	%r318, %r9, %r29;
	mov.u32 	%r319, %r9;
	mov.u32 	%r320, %r8;
	bra.uni 	$L__BB1_11;
$L__BB1_26:
	setp.eq.s32 	%p127, %r303, 1;
	@%p127 bra 	$L__BB1_32;
	add.s32 	%r33, %r6, %r323;
	setp.lt.s32 	%p128, %r33, 0;
	setp.ge.s32 	%p129, %r33, %r154;
	or.pred  	%p130, %p128, %p129;
	@%p130 bra 	$L__BB1_29;
	setp.eq.s16 	%p131, %rs1, 0;
	sub.s32 	%r304, %r33, %r3;
	cvt.rn.f32.s32 	%f179, %r304;
	cvt.f64.f32 	%fd49, %f179;
	mul.f64 	%fd50, %fd49, 0dBFE0000000000000;
	mul.f64 	%fd51, %fd50, %fd49;
	div.rn.f64 	%fd52, %fd51, %fd1;
	cvt.rn.f32.f64 	%f180, %fd52;
	mul.f32 	%f181, %f180, 0f3FB8AA3B;
	ex2.approx.f32 	%f182, %f181;
	ex2.approx.f32 	%f183, %f30;
	mul.f32 	%f184, %f182, %f183;
	ex2.approx.f32 	%f185, %f49;
	mul.f32 	%f186, %f184, %f185;
	add.s32 	%r305, %r33, %r29;
	mul.wide.s32 	%rd276, %r305, 4;
	add.s64 	%rd277, %rd2, %rd276;
	ld.global.nc.f32 	%f187, [%rd277];
	setp.gt.f32 	%p132, %f187, 0f00000000;
	or.pred  	%p133, %p131, %p132;
	fma.rn.f32 	%f189, %f187, %f186, %f226;
	add.f32 	%f190, %f227, %f186;
	selp.f32 	%f226, %f189, %f226, %p133;
	selp.f32 	%f227, %f190, %f227, %p133;
$L__BB1_29:
	add.s32 	%r34, %r33, 1;
	setp.lt.s32 	%p134, %r34, 0;
	setp.ge.s32 	%p135, %r34, %r154;
	or.pred  	%p136, %p134, %p135;
	@%p136 bra 	$L__BB1_31;
	setp.eq.s16 	%p137, %rs1, 0;
	sub.s32 	%r306, %r34, %r3;
	cvt.rn.f32.s32 	%f191, %r306;
	cvt.f64.f32 	%fd53, %f191;
	mul.f64 	%fd54, %fd53, 0dBFE0000000000000;
	mul.f64 	%fd55, %fd54, %fd53;
	div.rn.f64 	%fd56, %fd55, %fd1;
	cvt.rn.f32.f64 	%f192, %fd56;
	mul.f32 	%f193, %f192, 0f3FB8AA3B;
	ex2.approx.f32 	%f194, %f193;
	ex2.approx.f32 	%f195, %f30;
	mul.f32 	%f196, %f194, %f195;
	ex2.approx.f32 	%f197, %f49;
	mul.f32 	%f198, %f196, %f197;
	add.s32 	%r307, %r6, %r323;
	add.s32 	%r308, %r307, %r29;
	mul.wide.s32 	%rd278, %r308, 4;
	add.s64 	%rd279, %rd2, %rd278;
	ld.global.nc.f32 	%f199, [%rd279+4];
	setp.gt.f32 	%p138, %f199, 0f00000000;
	or.pred  	%p139, %p137, %p138;
	fma.rn.f32 	%f201, %f199, %f198, %f226;
	add.f32 	%f202, %f227, %f198;
	selp.f32 	%f226, %f201, %f226, %p139;
	selp.f32 	%f227, %f202, %f227, %p139;
$L__BB1_31:
	add.s32 	%r323, %r323, 2;
$L__BB1_32:
	and.b32  	%r309, %r157, 1;
	setp.eq.b32 	%p140, %r309, 1;
	not.pred 	%p141, %p140;
	@%p141 bra 	$L__BB1_21;
	add.s32 	%r37, %r6, %r323;
	setp.lt.s32 	%p142, %r37, 0;
	setp.ge.s32 	%p143, %r37, %r154;
	or.pred  	%p144, %p142, %p143;
	@%p144 bra 	$L__BB1_21;
	setp.eq.s16 	%p145, %rs1, 0;
	sub.s32 	%r310, %r37, %r3;
	cvt.rn.f32.s32 	%f203, %r310;
	cvt.f64.f32 	%fd57, %f203;
	mul.f64 	%fd58, %fd57, 0dBFE0000000000000;
	mul.f64 	%fd59, %fd58, %fd57;
	div.rn.f64 	%fd60, %fd59, %fd1;
	cvt.rn.f32.f64 	%f204, %fd60;
	mul.f32 	%f205, %f204, 0f3FB8AA3B;
	ex2.approx.f32 	%f206, %f205;
	ex2.approx.f32 	%f207, %f30;
	mul.f32 	%f208, %f206, %f207;
	ex2.approx.f32 	%f209, %f49;
	mul.f32 	%f210, %f208, %f209;
	add.s32 	%r311, %r37, %r29;
	mul.wide.s32 	%rd280, %r311, 4;
	add.s64 	%rd281, %rd2, %rd280;
	ld.global.nc.f32 	%f211, [%rd281];
	setp.gt.f32 	%p146, %f211, 0f00000000;
	or.pred  	%p147, %p145, %p146;
	fma.rn.f32 	%f213, %f211, %f210, %f226;
	add.f32 	%f214, %f227, %f210;
	selp.f32 	%f226, %f213, %f226, %p147;
	selp.f32 	%f227, %f214, %f227, %p147;
	bra.uni 	$L__BB1_21;
$L__BB1_35:
	mov.f32 	%f227, 0f00000000;
	mov.b32 	%r316, 0;
	mov.f32 	%f226, %f227;
$L__BB1_36:
	add.s32 	%r288, %r315, %r10;
	add.s32 	%r15, %r288, %r316;
	setp.lt.u32 	%p94, %r15, %r156;
	@%p94 bra 	$L__BB1_37;
	bra.uni 	$L__BB1_22;
$L__BB1_37:
	ld.param.f32 	%f218, [_Z26convolve3d_gauss_with_maskPfS_S_iiiiiifffb_param_11];
	sub.s32 	%r290, %r15, %r315;
	cvt.rn.f32.s32 	%f125, %r290;
	cvt.f64.f32 	%fd23, %f125;
	mul.f64 	%fd24, %fd23, 0dBFE0000000000000;
	mul.f64 	%fd25, %fd24, %fd23;
	cvt.f64.f32 	%fd26, %f218;
	div.rn.f64 	%fd27, %fd25, %fd26;
	cvt.rn.f32.f64 	%f126, %fd27;
	mul.f32 	%f49, %f126, 0f3FB8AA3B;
	mov.b32 	%r317, 0;
$L__BB1_38:
	setp.gt.s32 	%p95, %r157, 0;
	add.s32 	%r17, %r11, %r317;
	setp.gt.s32 	%p96, %r17, -1;
	setp.lt.s32 	%p97, %r17, %r160;
	and.pred  	%p98, %p96, %p95;
	and.pred  	%p99, %p98, %p97;
	@%p99 bra 	$L__BB1_24;
	bra.uni 	$L__BB1_21;
$L__BB1_39:
	setp.ne.s16 	%p49, %rs1, 0;
	@%p49 bra 	$L__BB1_69;
	setp.ne.s64 	%p74, %rd6, 0;
	@%p74 bra 	$L__BB1_49;
	add.s32 	%r258, %r156, -1;
	and.b32  	%r38, %r156, 3;
	setp.lt.u32 	%p84, %r258, 3;
	mov.b32 	%r326, 0;
	@%p84 bra 	$L__BB1_44;
	and.b32  	%r326, %r156, 2147483644;
	mov.b32 	%r324, 0;
$L__BB1_43:
	.pragma "nounroll";
	mad.lo.s32 	%r260, %r324, %r160, %r166;
	mad.lo.s32 	%r261, %r260, %r154, %r3;
	mul.wide.s32 	%rd253, %r261, 4;
	add.s64 	%rd254, %rd1, %rd253;
	mov.b32 	%r262, 0;
	st.global.u32 	[%rd254], %r262;
	add.s32 	%r263, %r260, %r160;
	mad.lo.s32 	%r264, %r263, %r154, %r3;
	mul.wide.s32 	%rd255, %r264, 4;
	add.s64 	%rd256, %rd1, %rd255;
	st.global.u32 	[%rd256], %r262;
	add.s32 	%r265, %r263, %r160;
	mad.lo.s32 	%r266, %r265, %r154, %r3;
	mul.wide.s32 	%rd257, %r266, 4;
	add.s64 	%rd258, %rd1, %rd257;
	st.global.u32 	[%rd258], %r262;
	add.s32 	%r267, %r265, %r160;
	mad.lo.s32 	%r268, %r267, %r154, %r3;
	mul.wide.s32 	%rd259, %r268, 4;
	add.s64 	%rd260, %rd1, %rd259;
	st.global.u32 	[%rd260], %r262;
	add.s32 	%r324, %r324, 4;
	setp.ne.s32 	%p85, %r324, %r326;
	@%p85 bra 	$L__BB1_43;
$L__BB1_44:
	setp.eq.s32 	%p86, %r38, 0;
	@%p86 bra 	$L__BB1_204;
	setp.eq.s32 	%p87, %r38, 1;
	@%p87 bra 	$L__BB1_47;
	mad.lo.s32 	%r269, %r326, %r160, %r166;
	mad.lo.s32 	%r270, %r269, %r154, %r3;
	mul.wide.s32 	%rd261, %r270, 4;
	add.s64 	%rd262, %rd1, %rd261;
	mov.b32 	%r271, 0;
	st.global.u32 	[%rd262], %r271;
	add.s32 	%r272, %r269, %r160;
	mad.lo.s32 	%r273, %r272, %r154, %r3;
	mul.wide.s32 	%rd263, %r273, 4;
	add.s64 	%rd264, %rd1, %rd263;
	st.global.u32 	[%rd264], %r271;
	add.s32 	%r326, %r326, 2;
$L__BB1_47:
	and.b32  	%r274, %r156, 1;
	setp.eq.b32 	%p88, %r274, 1;
	not.pred 	%p89, %p88;
	@%p89 bra 	$L__BB1_204;
	mad.lo.s32 	%r275, %r326, %r160, %r166;
	mad.lo.s32 	%r276, %r275, %r154, %r3;
	mul.wide.s32 	%rd265, %r276, 4;
	add.s64 	%rd266, %rd1, %rd265;
	mov.b32 	%r277, 0;
	st.global.u32 	[%rd266], %r277;
	bra.uni 	$L__BB1_204;
$L__BB1_49:
	add.s32 	%r247, %r156, -1;
	and.b32  	%r45, %r156, 3;
	setp.lt.u32 	%p75, %r247, 3;
	mov.b32 	%r329, 0;
	@%p75 bra 	$L__BB1_63;
	and.b32  	%r329, %r156, 2147483644;
	mov.b32 	%r327, 0;
$L__BB1_51:
	mad.lo.s32 	%r48, %r327, %r160, %r166;
	mad.lo.s32 	%r49, %r48, %r154, %r3;
	mul.wide.s32 	%rd218, %r49, 4;
	add.s64 	%rd219, %rd3, %rd218;
	ld.global.nc.f32 	%f113, [%rd219];
	setp.neu.f32 	%p76, %f113, 0f00000000;
	@%p76 bra 	$L__BB1_205;
	add.s64 	%rd223, %rd2, %rd218;
	ld.global.nc.f32 	%f114, [%rd223];
	add.s64 	%rd224, %rd1, %rd218;
	st.global.f32 	[%rd224], %f114;
$L__BB1_53:
	add.s32 	%r50, %r48, %r160;
	mad.lo.s32 	%r51, %r50, %r154, %r3;
	mul.wide.s32 	%rd225, %r51, 4;
	add.s64 	%rd226, %rd3, %rd225;
	ld.global.nc.f32 	%f115, [%rd226];
	setp.eq.f32 	%p77, %f115, 0f00000000;
	@%p77 bra 	$L__BB1_55;
	add.s64 	%rd228, %rd1, %rd225;
	mov.b32 	%r250, 0;
	st.global.u32 	[%rd228], %r250;
	bra.uni 	$L__BB1_56;
$L__BB1_55:
	add.s64 	%rd230, %rd2, %rd225;
	ld.global.nc.f32 	%f116, [%rd230];
	add.s64 	%rd231, %rd1, %rd225;
	st.global.f32 	[%rd231], %f116;
$L__BB1_56:
	add.s32 	%r52, %r50, %r160;
	mad.lo.s32 	%r53, %r52, %r154, %r3;
	mul.wide.s32 	%rd232, %r53, 4;
	add.s64 	%rd233, %rd3, %rd232;
	ld.global.nc.f32 	%f117, [%rd233];
	setp.eq.f32 	%p78, %f117, 0f00000000;
	@%p78 bra 	$L__BB1_58;
	add.s64 	%rd235, %rd1, %rd232;
	mov.b32 	%r251, 0;
	st.global.u32 	[%rd235], %r251;
	bra.uni 	$L__BB1_59;
$L__BB1_58:
	add.s64 	%rd237, %rd2, %rd232;
	ld.global.nc.f32 	%f118, [%rd237];
	add.s64 	%rd238, %rd1, %rd232;
	st.global.f32 	[%rd238], %f118;
$L__BB1_59:
	add.s32 	%r252, %r52, %r160;
	mad.lo.s32 	%r54, %r252, %r154, %r3;
	mul.wide.s32 	%rd239, %r54, 4;
	add.s64 	%rd240, %rd3, %rd239;
	ld.global.nc.f32 	%f119, [%rd240];
	setp.eq.f32 	%p79, %f119, 0f00000000;
	@%p79 bra 	$L__BB1_61;
	add.s64 	%rd242, %rd1, %rd239;
	mov.b32 	%r253, 0;
	st.global.u32 	[%rd242], %r253;
	bra.uni 	$L__BB1_62;
$L__BB1_61:
	add.s64 	%rd244, %rd2, %rd239;
	ld.global.nc.f32 	%f120, [%rd244];
	add.s64 	%rd245, %rd1, %rd239;
	st.global.f32 	[%rd245], %f120;
$L__BB1_62:
	add.s32 	%r327, %r327, 4;
	setp.eq.s32 	%p80, %r327, %r329;
	@%p80 bra 	$L__BB1_63;
	bra.uni 	$L__BB1_51;
$L__BB1_63:
	setp.eq.s32 	%p81, %r45, 0;
	@%p81 bra 	$L__BB1_204;
	mov.b32 	%r330, 0;
$L__BB1_65:
	.pragma "nounroll";
	mad.lo.s32 	%r255, %r329, %r160, %r166;
	mad.lo.s32 	%r59, %r255, %r154, %r3;
	mul.wide.s32 	%rd246, %r59, 4;
	add.s64 	%rd247, %rd3, %rd246;
	ld.global.nc.f32 	%f121, [%rd247];
	setp.eq.f32 	%p82, %f121, 0f00000000;
	@%p82 bra 	$L__BB1_67;
	add.s64 	%rd249, %rd1, %rd246;
	mov.b32 	%r256, 0;
	st.global.u32 	[%rd249], %r256;
	bra.uni 	$L__BB1_68;
$L__BB1_67:
	add.s64 	%rd251, %rd2, %rd246;
	ld.global.nc.f32 	%f122, [%rd251];
	add.s64 	%rd252, %rd1, %rd246;
	st.global.f32 	[%rd252], %f122;
$L__BB1_68:
	add.s32 	%r329, %r329, 1;
	add.s32 	%r330, %r330, 1;
	setp.eq.s32 	%p83, %r330, %r45;
	@%p83 bra 	$L__BB1_204;
	bra.uni 	$L__BB1_65;
$L__BB1_69:
	setp.ne.s64 	%p50, %rd6, 0;
	@%p50 bra 	$L__BB1_90;
	add.s32 	%r236, %r156, -1;
	and.b32  	%r62, %r156, 3;
	setp.lt.u32 	%p65, %r236, 3;
	mov.b32 	%r333, 0;
	@%p65 bra 	$L__BB1_84;
	and.b32  	%r333, %r156, 2147483644;
	mov.b32 	%r331, 0;
$L__BB1_72:
	mad.lo.s32 	%r65, %r331, %r160, %r166;
	mad.lo.s32 	%r66, %r65, %r154, %r3;
	mul.wide.s32 	%rd188, %r66, 4;
	add.s64 	%rd189, %rd2, %rd188;
	ld.global.nc.f32 	%f50, [%rd189];
	cvt.f64.f32 	%fd17, %f50;
	setp.gtu.f64 	%p66, %fd17, 0d3EB0C6F7A0B5ED8D;
	@%p66 bra 	$L__BB1_206;
	add.s64 	%rd191, %rd1, %rd188;
	st.global.f32 	[%rd191], %f50;
$L__BB1_74:
	add.s32 	%r67, %r65, %r160;
	mad.lo.s32 	%r68, %r67, %r154, %r3;
	mul.wide.s32 	%rd194, %r68, 4;
	add.s64 	%rd195, %rd2, %rd194;
	ld.global.nc.f32 	%f51, [%rd195];
	cvt.f64.f32 	%fd18, %f51;
	setp.gtu.f64 	%p67, %fd18, 0d3EB0C6F7A0B5ED8D;
	@%p67 bra 	$L__BB1_76;
	add.s64 	%rd197, %rd1, %rd194;
	st.global.f32 	[%rd197], %f51;
	bra.uni 	$L__BB1_77;
$L__BB1_76:
	add.s64 	%rd199, %rd1, %rd194;
	mov.b32 	%r239, 0;
	st.global.u32 	[%rd199], %r239;
$L__BB1_77:
	add.s32 	%r69, %r67, %r160;
	mad.lo.s32 	%r70, %r69, %r154, %r3;
	mul.wide.s32 	%rd200, %r70, 4;
	add.s64 	%rd201, %rd2, %rd200;
	ld.global.nc.f32 	%f52, [%rd201];
	cvt.f64.f32 	%fd19, %f52;
	setp.gtu.f64 	%p68, %fd19, 0d3EB0C6F7A0B5ED8D;
	@%p68 bra 	$L__BB1_79;
	add.s64 	%rd203, %rd1, %rd200;
	st.global.f32 	[%rd203], %f52;
	bra.uni 	$L__BB1_80;
$L__BB1_79:
	add.s64 	%rd205, %rd1, %rd200;
	mov.b32 	%r240, 0;
	st.global.u32 	[%rd205], %r240;
$L__BB1_80:
	add.s32 	%r241, %r69, %r160;
	mad.lo.s32 	%r71, %r241, %r154, %r3;
	mul.wide.s32 	%rd206, %r71, 4;
	add.s64 	%rd207, %rd2, %rd206;
	ld.global.nc.f32 	%f53, [%rd207];
	cvt.f64.f32 	%fd20, %f53;
	setp.gtu.f64 	%p69, %fd20, 0d3EB0C6F7A0B5ED8D;
	@%p69 bra 	$L__BB1_82;
	add.s64 	%rd209, %rd1, %rd206;
	st.global.f32 	[%rd209], %f53;
	bra.uni 	$L__BB1_83;
$L__BB1_82:
	add.s64 	%rd211, %rd1, %rd206;
	mov.b32 	%r242, 0;
	st.global.u32 	[%rd211], %r242;
$L__BB1_83:
	add.s32 	%r331, %r331, 4;
	setp.eq.s32 	%p70, %r331, %r333;
	@%p70 bra 	$L__BB1_84;
	bra.uni 	$L__BB1_72;
$L__BB1_84:
	setp.eq.s32 	%p71, %r62, 0;
	@%p71 bra 	$L__BB1_204;
	mov.b32 	%r334, 0;
$L__BB1_86:
	.pragma "nounroll";
	mad.lo.s32 	%r244, %r333, %r160, %r166;
	mad.lo.s32 	%r76, %r244, %r154, %r3;
	mul.wide.s32 	%rd212, %r76, 4;
	add.s64 	%rd213, %rd2, %rd212;
	ld.global.nc.f32 	%f54, [%rd213];
	cvt.f64.f32 	%fd21, %f54;
	setp.gtu.f64 	%p72, %fd21, 0d3EB0C6F7A0B5ED8D;
	@%p72 bra 	$L__BB1_88;
	add.s64 	%rd215, %rd1, %rd212;
	st.global.f32 	[%rd215], %f54;
	bra.uni 	$L__BB1_89;
$L__BB1_88:
	add.s64 	%rd217, %rd1, %rd212;
	mov.b32 	%r245, 0;
	st.global.u32 	[%rd217], %r245;
$L__BB1_89:
	add.s32 	%r333, %r333, 1;
	add.s32 	%r334, %r334, 1;
	setp.eq.s32 	%p73, %r334, %r62;
	@%p73 bra 	$L__BB1_204;
	bra.uni 	$L__BB1_86;
$L__BB1_90:
	add.s32 	%r225, %r156, -1;
	and.b32  	%r79, %r156, 3;
	setp.lt.u32 	%p51, %r225, 3;
	mov.b32 	%r337, 0;
	@%p51 bra 	$L__BB1_112;
	and.b32  	%r337, %r156, 2147483644;
	mov.b32 	%r335, 0;
$L__BB1_92:
	mad.lo.s32 	%r82, %r335, %r160, %r166;
	mad.lo.s32 	%r83, %r82, %r154, %r3;
	mul.wide.s32 	%rd138, %r83, 4;
	add.s64 	%rd139, %rd3, %rd138;
	ld.global.nc.f32 	%f108, [%rd139];
	setp.neu.f32 	%p52, %f108, 0f00000000;
	@%p52 bra 	$L__BB1_94;
	add.s64 	%rd145, %rd2, %rd138;
	ld.global.nc.f32 	%f250, [%rd145];
	bra.uni 	$L__BB1_95;
$L__BB1_94:
	add.s64 	%rd141, %rd2, %rd138;
	ld.global.nc.f32 	%f250, [%rd141];
	cvt.f64.f32 	%fd12, %f250;
	setp.gtu.f64 	%p53, %fd12, 0d3EB0C6F7A0B5ED8D;
	@%p53 bra 	$L__BB1_207;
$L__BB1_95:
	add.s64 	%rd147, %rd1, %rd138;
	st.global.f32 	[%rd147], %f250;
$L__BB1_96:
	add.s32 	%r84, %r82, %r160;
	mad.lo.s32 	%r85, %r84, %r154, %r3;
	mul.wide.s32 	%rd148, %r85, 4;
	add.s64 	%rd149, %rd3, %rd148;
	ld.global.nc.f32 	%f109, [%rd149];
	setp.neu.f32 	%p54, %f109, 0f00000000;
	@%p54 bra 	$L__BB1_99;
	add.s64 	%rd155, %rd2, %rd148;
	ld.global.nc.f32 	%f251, [%rd155];
$L__BB1_98:
	add.s64 	%rd157, %rd1, %rd148;
	st.global.f32 	[%rd157], %f251;
	bra.uni 	$L__BB1_101;
$L__BB1_99:
	add.s64 	%rd151, %rd2, %rd148;
	ld.global.nc.f32 	%f251, [%rd151];
	cvt.f64.f32 	%fd13, %f251;
	setp.le.f64 	%p55, %fd13, 0d3EB0C6F7A0B5ED8D;
	@%p55 bra 	$L__BB1_98;
	add.s64 	%rd153, %rd1, %rd148;
	mov.b32 	%r228, 0;
	st.global.u32 	[%rd153], %r228;
$L__BB1_101:
	add.s32 	%r86, %r84, %r160;
	mad.lo.s32 	%r87, %r86, %r154, %r3;
	mul.wide.s32 	%rd158, %r87, 4;
	add.s64 	%rd159, %rd3, %rd158;
	ld.global.nc.f32 	%f110, [%rd159];
	setp.neu.f32 	%p56, %f110, 0f00000000;
	@%p56 bra 	$L__BB1_104;
	add.s64 	%rd165, %rd2, %rd158;
	ld.global.nc.f32 	%f252, [%rd165];
$L__BB1_103:
	add.s64 	%rd167, %rd1, %rd158;
	st.global.f32 	[%rd167], %f252;
	bra.uni 	$L__BB1_106;
$L__BB1_104:
	add.s64 	%rd161, %rd2, %rd158;
	ld.global.nc.f32 	%f252, [%rd161];
	cvt.f64.f32 	%fd14, %f252;
	setp.le.f64 	%p57, %fd14, 0d3EB0C6F7A0B5ED8D;
	@%p57 bra 	$L__BB1_103;
	add.s64 	%rd163, %rd1, %rd158;
	mov.b32 	%r229, 0;
	st.global.u32 	[%rd163], %r229;
$L__BB1_106:
	add.s32 	%r230, %r86, %r160;
	mad.lo.s32 	%r88, %r230, %r154, %r3;
	mul.wide.s32 	%rd168, %r88, 4;
	add.s64 	%rd169, %rd3, %rd168;
	ld.global.nc.f32 	%f111, [%rd169];
	setp.neu.f32 	%p58, %f111, 0f00000000;
	@%p58 bra 	$L__BB1_109;
	add.s64 	%rd175, %rd2, %rd168;
	ld.global.nc.f32 	%f253, [%rd175];
$L__BB1_108:
	add.s64 	%rd177, %rd1, %rd168;
	st.global.f32 	[%rd177], %f253;
	bra.uni 	$L__BB1_111;
$L__BB1_109:
	add.s64 	%rd171, %rd2, %rd168;
	ld.global.nc.f32 	%f253, [%rd171];
	cvt.f64.f32 	%fd15, %f253;
	setp.le.f64 	%p59, %fd15, 0d3EB0C6F7A0B5ED8D;
	@%p59 bra 	$L__BB1_108;
	add.s64 	%rd173, %rd1, %rd168;
	mov.b32 	%r231, 0;
	st.global.u32 	[%rd173], %r231;
$L__BB1_111:
	add.s32 	%r335, %r335, 4;
	setp.eq.s32 	%p60, %r335, %r337;
	@%p60 bra 	$L__BB1_112;
	bra.uni 	$L__BB1_92;
$L__BB1_112:
	setp.eq.s32 	%p61, %r79, 0;
	@%p61 bra 	$L__BB1_204;
	mov.b32 	%r338, 0;
$L__BB1_114:
	.pragma "nounroll";
	mad.lo.s32 	%r233, %r337, %r160, %r166;
	mad.lo.s32 	%r93, %r233, %r154, %r3;
	mul.wide.s32 	%rd178, %r93, 4;
	add.s64 	%rd179, %rd3, %rd178;
	ld.global.nc.f32 	%f112, [%rd179];
	setp.neu.f32 	%p62, %f112, 0f00000000;
	@%p62 bra 	$L__BB1_117;
	add.s64 	%rd185, %rd2, %rd178;
	ld.global.nc.f32 	%f254, [%rd185];
$L__BB1_116:
	add.s64 	%rd187, %rd1, %rd178;
	st.global.f32 	[%rd187], %f254;
	bra.uni 	$L__BB1_119;
$L__BB1_117:
	add.s64 	%rd181, %rd2, %rd178;
	ld.global.nc.f32 	%f254, [%rd181];
	cvt.f64.f32 	%fd16, %f254;
	setp.le.f64 	%p63, %fd16, 0d3EB0C6F7A0B5ED8D;
	@%p63 bra 	$L__BB1_116;
	add.s64 	%rd183, %rd1, %rd178;
	mov.b32 	%r234, 0;
	st.global.u32 	[%rd183], %r234;
$L__BB1_119:
	add.s32 	%r337, %r337, 1;
	add.s32 	%r338, %r338, 1;
	setp.eq.s32 	%p64, %r338, %r79;
	@%p64 bra 	$L__BB1_204;
	bra.uni 	$L__BB1_114;
$L__BB1_120:
	setp.ne.s16 	%p7, %rs1, 0;
	@%p7 bra 	$L__BB1_151;
	setp.ne.s64 	%p32, %rd6, 0;
	@%p32 bra 	$L__BB1_130;
	add.s32 	%r204, %r156, -1;
	and.b32  	%r96, %r156, 3;
	setp.lt.u32 	%p42, %r204, 3;
	mov.b32 	%r341, 0;
	@%p42 bra 	$L__BB1_125;
	and.b32  	%r341, %r156, 2147483644;
	mov.b32 	%r339, 0;
$L__BB1_124:
	.pragma "nounroll";
	mad.lo.s32 	%r206, %r339, %r160, %r166;
	mad.lo.s32 	%r207, %r206, %r154, %r3;
	mul.wide.s32 	%rd124, %r207, 4;
	add.s64 	%rd125, %rd1, %rd124;
	mov.b32 	%r208, 0;
	st.global.u32 	[%rd125], %r208;
	add.s32 	%r209, %r206, %r160;
	mad.lo.s32 	%r210, %r209, %r154, %r3;
	mul.wide.s32 	%rd126, %r210, 4;
	add.s64 	%rd127, %rd1, %rd126;
	st.global.u32 	[%rd127], %r208;
	add.s32 	%r211, %r209, %r160;
	mad.lo.s32 	%r212, %r211, %r154, %r3;
	mul.wide.s32 	%rd128, %r212, 4;
	add.s64 	%rd129, %rd1, %rd128;
	st.global.u32 	[%rd129], %r208;
	add.s32 	%r213, %r211, %r160;
	mad.lo.s32 	%r214, %r213, %r154, %r3;
	mul.wide.s32 	%rd130, %r214, 4;
	add.s64 	%rd131, %rd1, %rd130;
	st.global.u32 	[%rd131], %r208;
	add.s32 	%r339, %r339, 4;
	setp.ne.s32 	%p43, %r339, %r341;
	@%p43 bra 	$L__BB1_124;
$L__BB1_125:
	setp.eq.s32 	%p44, %r96, 0;
	@%p44 bra 	$L__BB1_204;
	setp.eq.s32 	%p45, %r96, 1;
	@%p45 bra 	$L__BB1_128;
	mad.lo.s32 	%r215, %r341, %r160, %r166;
	mad.lo.s32 	%r216, %r215, %r154, %r3;
	mul.wide.s32 	%rd132, %r216, 4;
	add.s64 	%rd133, %rd1, %rd132;
	mov.b32 	%r217, 0;
	st.global.u32 	[%rd133], %r217;
	add.s32 	%r218, %r215, %r160;
	mad.lo.s32 	%r219, %r218, %r154, %r3;
	mul.wide.s32 	%rd134, %r219, 4;
	add.s64 	%rd135, %rd1, %rd134;
	st.global.u32 	[%rd135], %r217;
	add.s32 	%r341, %r341, 2;
$L__BB1_128:
	and.b32  	%r220, %r156, 1;
	setp.eq.b32 	%p46, %r220, 1;
	not.pred 	%p47, %p46;
	@%p47 bra 	$L__BB1_204;
	mad.lo.s32 	%r221, %r341, %r160, %r166;
	mad.lo.s32 	%r222, %r221, %r154, %r3;
	mul.wide.s32 	%rd136, %r222, 4;
	add.s64 	%rd137, %rd1, %rd136;
	mov.b32 	%r223, 0;
	st.global.u32 	[%rd137], %r223;
	bra.uni 	$L__BB1_204;
$L__BB1_130:
	add.s32 	%r193, %r156, -1;
	and.b32  	%r103, %r156, 3;
	setp.lt.u32 	%p33, %r193, 3;
	mov.b32 	%r344, 0;
	@%p33 bra 	$L__BB1_145;
	and.b32  	%r344, %r156, 2147483644;
	mov.b32 	%r342, 0;
$L__BB1_132:
	mad.lo.s32 	%r106, %r342, %r160, %r166;
	mad.lo.s32 	%r107, %r106, %r154, %r3;
	mul.wide.s32 	%rd89, %r107, 4;
	add.s64 	%rd90, %rd3, %rd89;
	ld.global.nc.f32 	%f98, [%rd90];
	setp.neu.f32 	%p34, %f98, 0f00000000;
	@%p34 bra 	$L__BB1_134;
	add.s64 	%rd94, %rd2, %rd89;
	ld.global.nc.f32 	%f99, [%rd94];
	add.s64 	%rd95, %rd1, %rd89;
	st.global.f32 	[%rd95], %f99;
	bra.uni 	$L__BB1_135;
$L__BB1_134:
	add.s64 	%rd92, %rd1, %rd89;
	mov.b32 	%r195, 0;
	st.global.u32 	[%rd92], %r195;
$L__BB1_135:
	add.s32 	%r108, %r106, %r160;
	mad.lo.s32 	%r109, %r108, %r154, %r3;
	mul.wide.s32 	%rd96, %r109, 4;
	add.s64 	%rd97, %rd3, %rd96;
	ld.global.nc.f32 	%f100, [%rd97];
	setp.eq.f32 	%p35, %f100, 0f00000000;
	@%p35 bra 	$L__BB1_137;
	add.s64 	%rd99, %rd1, %rd96;
	mov.b32 	%r196, 0;
	st.global.u32 	[%rd99], %r196;
	bra.uni 	$L__BB1_138;
$L__BB1_137:
	add.s64 	%rd101, %rd2, %rd96;
	ld.global.nc.f32 	%f101, [%rd101];
	add.s64 	%rd102, %rd1, %rd96;
	st.global.f32 	[%rd102], %f101;
$L__BB1_138:
	add.s32 	%r110, %r108, %r160;
	mad.lo.s32 	%r111, %r110, %r154, %r3;
	mul.wide.s32 	%rd103, %r111, 4;
	add.s64 	%rd104, %rd3, %rd103;
	ld.global.nc.f32 	%f102, [%rd104];
	setp.eq.f32 	%p36, %f102, 0f00000000;
	@%p36 bra 	$L__BB1_140;
	add.s64 	%rd106, %rd1, %rd103;
	mov.b32 	%r197, 0;
	st.global.u32 	[%rd106], %r197;
	bra.uni 	$L__BB1_141;
$L__BB1_140:
	add.s64 	%rd108, %rd2, %rd103;
	ld.global.nc.f32 	%f103, [%rd108];
	add.s64 	%rd109, %rd1, %rd103;
	st.global.f32 	[%rd109], %f103;
$L__BB1_141:
	add.s32 	%r198, %r110, %r160;
	mad.lo.s32 	%r112, %r198, %r154, %r3;
	mul.wide.s32 	%rd110, %r112, 4;
	add.s64 	%rd111, %rd3, %rd110;
	ld.global.nc.f32 	%f104, [%rd111];
	setp.eq.f32 	%p37, %f104, 0f00000000;
	@%p37 bra 	$L__BB1_143;
	add.s64 	%rd113, %rd1, %rd110;
	mov.b32 	%r199, 0;
	st.global.u32 	[%rd113], %r199;
	bra.uni 	$L__BB1_144;
$L__BB1_143:
	add.s64 	%rd115, %rd2, %rd110;
	ld.global.nc.f32 	%f105, [%rd115];
	add.s64 	%rd116, %rd1, %rd110;
	st.global.f32 	[%rd116], %f105;
$L__BB1_144:
	add.s32 	%r342, %r342, 4;
	setp.ne.s32 	%p38, %r342, %r344;
	@%p38 bra 	$L__BB1_132;
$L__BB1_145:
	setp.eq.s32 	%p39, %r103, 0;
	@%p39 bra 	$L__BB1_204;
	mov.b32 	%r345, 0;
$L__BB1_147:
	.pragma "nounroll";
	mad.lo.s32 	%r201, %r344, %r160, %r166;
	mad.lo.s32 	%r117, %r201, %r154, %r3;
	mul.wide.s32 	%rd117, %r117, 4;
	add.s64 	%rd118, %rd3, %rd117;
	ld.global.nc.f32 	%f106, [%rd118];
	setp.eq.f32 	%p40, %f106, 0f00000000;
	@%p40 bra 	$L__BB1_149;
	add.s64 	%rd120, %rd1, %rd117;
	mov.b32 	%r202, 0;
	st.global.u32 	[%rd120], %r202;
	bra.uni 	$L__BB1_150;
$L__BB1_149:
	add.s64 	%rd122, %rd2, %rd117;
	ld.global.nc.f32 	%f107, [%rd122];
	add.s64 	%rd123, %rd1, %rd117;
	st.global.f32 	[%rd123], %f107;
$L__BB1_150:
	add.s32 	%r344, %r344, 1;
	add.s32 	%r345, %r345, 1;
	setp.eq.s32 	%p41, %r345, %r103;
	@%p41 bra 	$L__BB1_204;
	bra.uni 	$L__BB1_147;
$L__BB1_151:
	setp.ne.s64 	%p8, %rd6, 0;
	@%p8 bra 	$L__BB1_173;
	add.s32 	%r182, %r156, -1;
	and.b32  	%r120, %r156, 3;
	setp.lt.u32 	%p23, %r182, 3;
	mov.b32 	%r348, 0;
	@%p23 bra 	$L__BB1_167;
	and.b32  	%r348, %r156, 2147483644;
	mov.b32 	%r346, 0;
$L__BB1_154:
	mad.lo.s32 	%r123, %r346, %r160, %r166;
	mad.lo.s32 	%r124, %r123, %r154, %r3;
	mul.wide.s32 	%rd59, %r124, 4;
	add.s64 	%rd60, %rd2, %rd59;
	ld.global.nc.f32 	%f70, [%rd60];
	cvt.f64.f32 	%fd7, %f70;
	setp.gtu.f64 	%p24, %fd7, 0d3EB0C6F7A0B5ED8D;
	@%p24 bra 	$L__BB1_156;
	add.s64 	%rd62, %rd1, %rd59;
	st.global.f32 	[%rd62], %f70;
	bra.uni 	$L__BB1_157;
$L__BB1_156:
	add.s64 	%rd64, %rd1, %rd59;
	mov.b32 	%r184, 0;
	st.global.u32 	[%rd64], %r184;
$L__BB1_157:
	add.s32 	%r125, %r123, %r160;
	mad.lo.s32 	%r126, %r125, %r154, %r3;
	mul.wide.s32 	%rd65, %r126, 4;
	add.s64 	%rd66, %rd2, %rd65;
	ld.global.nc.f32 	%f71, [%rd66];
	cvt.f64.f32 	%fd8, %f71;
	setp.gtu.f64 	%p25, %fd8, 0d3EB0C6F7A0B5ED8D;
	@%p25 bra 	$L__BB1_159;
	add.s64 	%rd68, %rd1, %rd65;
	st.global.f32 	[%rd68], %f71;
	bra.uni 	$L__BB1_160;
$L__BB1_159:
	add.s64 	%rd70, %rd1, %rd65;
	mov.b32 	%r185, 0;
	st.global.u32 	[%rd70], %r185;
$L__BB1_160:
	add.s32 	%r127, %r125, %r160;
	mad.lo.s32 	%r128, %r127, %r154, %r3;
	mul.wide.s32 	%rd71, %r128, 4;
	add.s64 	%rd72, %rd2, %rd71;
	ld.global.nc.f32 	%f72, [%rd72];
	cvt.f64.f32 	%fd9, %f72;
	setp.gtu.f64 	%p26, %fd9, 0d3EB0C6F7A0B5ED8D;
	@%p26 bra 	$L__BB1_162;
	add.s64 	%rd74, %rd1, %rd71;
	st.global.f32 	[%rd74], %f72;
	bra.uni 	$L__BB1_163;
$L__BB1_162:
	add.s64 	%rd76, %rd1, %rd71;
	mov.b32 	%r186, 0;
	st.global.u32 	[%rd76], %r186;
$L__BB1_163:
	add.s32 	%r187, %r127, %r160;
	mad.lo.s32 	%r129, %r187, %r154, %r3;
	mul.wide.s32 	%rd77, %r129, 4;
	add.s64 	%rd78, %rd2, %rd77;
	ld.global.nc.f32 	%f73, [%rd78];
	cvt.f64.f32 	%fd10, %f73;
	setp.gtu.f64 	%p27, %fd10, 0d3EB0C6F7A0B5ED8D;
	@%p27 bra 	$L__BB1_165;
	add.s64 	%rd80, %rd1, %rd77;
	st.global.f32 	[%rd80], %f73;
	bra.uni 	$L__BB1_166;
$L__BB1_165:
	add.s64 	%rd82, %rd1, %rd77;
	mov.b32 	%r188, 0;
	st.global.u32 	[%rd82], %r188;
$L__BB1_166:
	add.s32 	%r346, %r346, 4;
	setp.ne.s32 	%p28, %r346, %r348;
	@%p28 bra 	$L__BB1_154;
$L__BB1_167:
	setp.eq.s32 	%p29, %r120, 0;
	@%p29 bra 	$L__BB1_204;
	mov.b32 	%r349, 0;
$L__BB1_169:
	.pragma "nounroll";
	mad.lo.s32 	%r190, %r348, %r160, %r166;
	mad.lo.s32 	%r134, %r190, %r154, %r3;
	mul.wide.s32 	%rd83, %r134, 4;
	add.s64 	%rd84, %rd2, %rd83;
	ld.global.nc.f32 	%f74, [%rd84];
	cvt.f64.f32 	%fd11, %f74;
	setp.gtu.f64 	%p30, %fd11, 0d3EB0C6F7A0B5ED8D;
	@%p30 bra 	$L__BB1_171;
	add.s64 	%rd86, %rd1, %rd83;
	st.global.f32 	[%rd86], %f74;
	bra.uni 	$L__BB1_172;
$L__BB1_171:
	add.s64 	%rd88, %rd1, %rd83;
	mov.b32 	%r191, 0;
	st.global.u32 	[%rd88], %r191;
$L__BB1_172:
	add.s32 	%r348, %r348, 1;
	add.s32 	%r349, %r349, 1;
	setp.eq.s32 	%p31, %r349, %r120;
	@%p31 bra 	$L__BB1_204;
	bra.uni 	$L__BB1_169;
$L__BB1_173:
	add.s32 	%r171, %r156, -1;
	and.b32  	%r137, %r156, 3;
	setp.lt.u32 	%p9, %r171, 3;
	mov.b32 	%r352, 0;
	@%p9 bra 	$L__BB1_196;
	and.b32  	%r352, %r156, 2147483644;
	mov.b32 	%r350, 0;
$L__BB1_175:
	mad.lo.s32 	%r140, %r350, %r160, %r166;
	mad.lo.s32 	%r141, %r140, %r154, %r3;
	mul.wide.s32 	%rd9, %r141, 4;
	add.s64 	%rd10, %rd3, %rd9;
	ld.global.nc.f32 	%f93, [%rd10];
	setp.neu.f32 	%p10, %f93, 0f00000000;
	@%p10 bra 	$L__BB1_177;
	add.s64 	%rd16, %rd2, %rd9;
	ld.global.nc.f32 	%f255, [%rd16];
	bra.uni 	$L__BB1_178;
$L__BB1_177:
	add.s64 	%rd12, %rd2, %rd9;
	ld.global.nc.f32 	%f255, [%rd12];
	cvt.f64.f32 	%fd2, %f255;
	setp.gtu.f64 	%p11, %fd2, 0d3EB0C6F7A0B5ED8D;
	@%p11 bra 	$L__BB1_179;
$L__BB1_178:
	add.s64 	%rd18, %rd1, %rd9;
	st.global.f32 	[%rd18], %f255;
	bra.uni 	$L__BB1_180;
$L__BB1_179:
	add.s64 	%rd14, %rd1, %rd9;
	mov.b32 	%r173, 0;
	st.global.u32 	[%rd14], %r173;
$L__BB1_180:
	add.s32 	%r142, %r140, %r160;
	mad.lo.s32 	%r143, %r142, %r154, %r3;
	mul.wide.s32 	%rd19, %r143, 4;
	add.s64 	%rd20, %rd3, %rd19;
	ld.global.nc.f32 	%f94, [%rd20];
	setp.neu.f32 	%p12, %f94, 0f00000000;
	@%p12 bra 	$L__BB1_183;
	add.s64 	%rd26, %rd2, %rd19;
	ld.global.nc.f32 	%f256, [%rd26];
$L__BB1_182:
	add.s64 	%rd28, %rd1, %rd19;
	st.global.f32 	[%rd28], %f256;
	bra.uni 	$L__BB1_185;
$L__BB1_183:
	add.s64 	%rd22, %rd2, %rd19;
	ld.global.nc.f32 	%f256, [%rd22];
	cvt.f64.f32 	%fd3, %f256;
	setp.le.f64 	%p13, %fd3, 0d3EB0C6F7A0B5ED8D;
	@%p13 bra 	$L__BB1_182;
	add.s64 	%rd24, %rd1, %rd19;
	mov.b32 	%r174, 0;
	st.global.u32 	[%rd24], %r174;
$L__BB1_185:
	add.s32 	%r144, %r142, %r160;
	mad.lo.s32 	%r145, %r144, %r154, %r3;
	mul.wide.s32 	%rd29, %r145, 4;
	add.s64 	%rd30, %rd3, %rd29;
	ld.global.nc.f32 	%f95, [%rd30];
	setp.neu.f32 	%p14, %f95, 0f00000000;
	@%p14 bra 	$L__BB1_188;
	add.s64 	%rd36, %rd2, %rd29;
	ld.global.nc.f32 	%f257, [%rd36];
$L__BB1_187:
	add.s64 	%rd38, %rd1, %rd29;
	st.global.f32 	[%rd38], %f257;
	bra.uni 	$L__BB1_190;
$L__BB1_188:
	add.s64 	%rd32, %rd2, %rd29;
	ld.global.nc.f32 	%f257, [%rd32];
	cvt.f64.f32 	%fd4, %f257;
	setp.le.f64 	%p15, %fd4, 0d3EB0C6F7A0B5ED8D;
	@%p15 bra 	$L__BB1_187;
	add.s64 	%rd34, %rd1, %rd29;
	mov.b32 	%r175, 0;
	st.global.u32 	[%rd34], %r175;
$L__BB1_190:
	add.s32 	%r176, %r144, %r160;
	mad.lo.s32 	%r146, %r176, %r154, %r3;
	mul.wide.s32 	%rd39, %r146, 4;
	add.s64 	%rd40, %rd3, %rd39;
	ld.global.nc.f32 	%f96, [%rd40];
	setp.neu.f32 	%p16, %f96, 0f00000000;
	@%p16 bra 	$L__BB1_193;
	add.s64 	%rd46, %rd2, %rd39;
	ld.global.nc.f32 	%f258, [%rd46];
$L__BB1_192:
	add.s64 	%rd48, %rd1, %rd39;
	st.global.f32 	[%rd48], %f258;
	bra.uni 	$L__BB1_195;
$L__BB1_193:
	add.s64 	%rd42, %rd2, %rd39;
	ld.global.nc.f32 	%f258, [%rd42];
	cvt.f64.f32 	%fd5, %f258;
	setp.le.f64 	%p17, %fd5, 0d3EB0C6F7A0B5ED8D;
	@%p17 bra 	$L__BB1_192;
	add.s64 	%rd44, %rd1, %rd39;
	mov.b32 	%r177, 0;
	st.global.u32 	[%rd44], %r177;
$L__BB1_195:
	add.s32 	%r350, %r350, 4;
	setp.ne.s32 	%p18, %r350, %r352;
	@%p18 bra 	$L__BB1_175;
$L__BB1_196:
	setp.eq.s32 	%p19, %r137, 0;
	@%p19 bra 	$L__BB1_204;
	mov.b32 	%r353, 0;
$L__BB1_198:
	.pragma "nounroll";
	mad.lo.s32 	%r179, %r352, %r160, %r166;
	mad.lo.s32 	%r151, %r179, %r154, %r3;
	mul.wide.s32 	%rd49, %r151, 4;
	add.s64 	%rd50, %rd3, %rd49;
	ld.global.nc.f32 	%f97, [%rd50];
	setp.neu.f32 	%p20, %f97, 0f00000000;
	@%p20 bra 	$L__BB1_201;
	add.s64 	%rd56, %rd2, %rd49;
	ld.global.nc.f32 	%f259, [%rd56];
$L__BB1_200:
	add.s64 	%rd58, %rd1, %rd49;
	st.global.f32 	[%rd58], %f259;
	bra.uni 	$L__BB1_203;
$L__BB1_201:
	add.s64 	%rd52, %rd2, %rd49;
	ld.global.nc.f32 	%f259, [%rd52];
	cvt.f64.f32 	%fd6, %f259;
	setp.le.f64 	%p21, %fd6, 0d3EB0C6F7A0B5ED8D;
	@%p21 bra 	$L__BB1_200;
	add.s64 	%rd54, %rd1, %rd49;
	mov.b32 	%r180, 0;
	st.global.u32 	[%rd54], %r180;
$L__BB1_203:
	add.s32 	%r352, %r352, 1;
	add.s32 	%r353, %r353, 1;
	setp.ne.s32 	%p22, %r353, %r137;
	@%p22 bra 	$L__BB1_198;
$L__BB1_204:
	ret;
$L__BB1_205:
	add.s64 	%rd221, %rd1, %rd218;
	mov.b32 	%r249, 0;
	st.global.u32 	[%rd221], %r249;
	bra.uni 	$L__BB1_53;
$L__BB1_206:
	add.s64 	%rd193, %rd1, %rd188;
	mov.b32 	%r238, 0;
	st.global.u32 	[%rd193], %r238;
	bra.uni 	$L__BB1_74;
$L__BB1_207:
	add.s64 	%rd143, %rd1, %rd138;
	mov.b32 	%r227, 0;
	st.global.u32 	[%rd143], %r227;
	bra.uni 	$L__BB1_96;

}
	// .globl	_Z16convolve2d_gaussPfS_iiiiff
.visible .entry _Z16convolve2d_gaussPfS_iiiiff(
	.param .u64 .ptr .align 1 _Z16convolve2d_gaussPfS_iiiiff_param_0,
	.param .u64 .ptr .align 1 _Z16convolve2d_gaussPfS_iiiiff_param_1,
	.param .u32 _Z16convolve2d_gaussPfS_iiiiff_param_2,
	.param .u32 _Z16convolve2d_gaussPfS_iiiiff_param_3,
	.param .u32 _Z16convolve2d_gaussPfS_iiiiff_param_4,
	.param .u32 _Z16convolve2d_gaussPfS_iiiiff_param_5,
	.param .f32 _Z16convolve2d_gaussPfS_iiiiff_param_6,
	.param .f32 _Z16convolve2d_gaussPfS_iiiiff_param_7
)
{
	.reg .pred 	%p<38>;
	.reg .b32 	%r<73>;
	.reg .b32 	%f<131>;
	.reg .b64 	%rd<15>;
	.reg .b64 	%fd<35>;

	ld.param.u64 	%rd5, [_Z16convolve2d_gaussPfS_iiiiff_param_0];
	ld.param.u32 	%r30, [_Z16convolve2d_gaussPfS_iiiiff_param_2];
	ld.param.u32 	%r34, [_Z16convolve2d_gaussPfS_iiiiff_param_3];
	ld.param.u32 	%r32, [_Z16convolve2d_gaussPfS_iiiiff_param_4];
	ld.param.u32 	%r33, [_Z16convolve2d_gaussPfS_iiiiff_param_5];
	ld.param.f32 	%f44, [_Z16convolve2d_gaussPfS_iiiiff_param_6];
	cvta.to.global.u64 	%rd1, %rd5;
	mov.u32 	%r35, %ctaid.x;
	mov.u32 	%r36, %ntid.x;
	mul.lo.s32 	%r1, %r35, %r36;
	mov.u32 	%r2, %tid.x;
	add.s32 	%r3, %r1, %r2;
	mov.u32 	%r37, %ctaid.y;
	mov.u32 	%r38, %ntid.y;
	mov.u32 	%r39, %tid.y;
	mad.lo.s32 	%r40, %r37, %r38, %r39;
	setp.ge.s32 	%p1, %r3, %r30;
	setp.ge.s32 	%p2, %r40, %r34;
	or.pred  	%p3, %p1, %p2;
	@%p3 bra 	$L__BB2_27;
	setp.lt.s32 	%p4, %r33, 1;
	mov.f32 	%f107, 0f00000000;
	mov.f32 	%f108, %f107;
	@%p4 bra 	$L__BB2_26;
	shr.u32 	%r42, %r32, 31;
	add.s32 	%r43, %r32, %r42;
	shr.s32 	%r44, %r43, 1;
	shr.u32 	%r45, %r33, 31;
	add.s32 	%r46, %r33, %r45;
	shr.s32 	%r47, %r46, 1;
	sub.s32 	%r5, %r40, %r47;
	sub.s32 	%r6, %r3, %r44;
	cvt.f64.f32 	%fd1, %f44;
	and.b32  	%r48, %r32, 2147483644;
	neg.s32 	%r7, %r48;
	sub.s32 	%r8, 3, %r44;
	sub.s32 	%r49, %r2, %r44;
	add.s32 	%r9, %r49, %r1;
	mov.f32 	%f108, 0f00000000;
	mov.b32 	%r66, 0;
	mov.f32 	%f107, %f108;
$L__BB2_3:
	setp.lt.s32 	%p5, %r32, 1;
	add.s32 	%r11, %r5, %r66;
	setp.lt.s32 	%p6, %r11, 0;
	setp.ge.s32 	%p7, %r11, %r34;
	or.pred  	%p8, %p6, %p5;
	or.pred  	%p9, %p8, %p7;
	@%p9 bra 	$L__BB2_25;
	ld.param.f32 	%f102, [_Z16convolve2d_gaussPfS_iiiiff_param_7];
	setp.lt.u32 	%p10, %r32, 4;
	sub.s32 	%r51, %r11, %r40;
	cvt.rn.f32.s32 	%f49, %r51;
	cvt.f64.f32 	%fd2, %f49;
	mul.f64 	%fd3, %fd2, 0dBFE0000000000000;
	mul.f64 	%fd4, %fd3, %fd2;
	cvt.f64.f32 	%fd5, %f102;
	div.rn.f64 	%fd6, %fd4, %fd5;
	cvt.rn.f32.f64 	%f50, %fd6;
	mul.f32 	%f3, %f50, 0f3FB8AA3B;
	mul.lo.s32 	%r12, %r11, %r30;
	mov.b32 	%r72, 0;
	@%p10 bra 	$L__BB2_15;
	add.s32 	%r67, %r9, %r12;
	mov.u32 	%r68, %r9;
	mov.u32 	%r69, %r8;
	mov.u32 	%r70, %r7;
$L__BB2_6:
	.pragma "nounroll";
	mul.wide.s32 	%rd6, %r67, 4;
	add.s64 	%rd7, %rd1, %rd6;
	add.s64 	%rd2, %rd7, 8;
	setp.lt.s32 	%p11, %r68, 0;
	setp.ge.s32 	%p12, %r68, %r30;
	or.pred  	%p13, %p11, %p12;
	@%p13 bra 	$L__BB2_8;
	add.s32 	%r52, %r69, -3;
	cvt.rn.f32.s32 	%f51, %r52;
	cvt.f64.f32 	%fd7, %f51;
	mul.f64 	%fd8, %fd7, 0dBFE0000000000000;
	mul.f64 	%fd9, %fd8, %fd7;
	div.rn.f64 	%fd10, %fd9, %fd1;
	cvt.rn.f32.f64 	%f52, %fd10;
	mul.f32 	%f53, %f52, 0f3FB8AA3B;
	ex2.approx.f32 	%f54, %f53;
	ex2.approx.f32 	%f55, %f3;
	mul.f32 	%f56, %f54, %f55;
	ld.global.nc.f32 	%f57, [%rd2+-8];
	fma.rn.f32 	%f107, %f57, %f56, %f107;
	add.f32 	%f108, %f108, %f56;
$L__BB2_8:
	add.s32 	%r53, %r68, 1;
	setp.lt.s32 	%p14, %r53, 0;
	setp.ge.s32 	%p15, %r53, %r30;
	or.pred  	%p16, %p14, %p15;
	@%p16 bra 	$L__BB2_10;
	add.s32 	%r54, %r69, -2;
	cvt.rn.f32.s32 	%f58, %r54;
	cvt.f64.f32 	%fd11, %f58;
	mul.f64 	%fd12, %fd11, 0dBFE0000000000000;
	mul.f64 	%fd13, %fd12, %fd11;
	div.rn.f64 	%fd14, %fd13, %fd1;
	cvt.rn.f32.f64 	%f59, %fd14;
	mul.f32 	%f60, %f59, 0f3FB8AA3B;
	ex2.approx.f32 	%f61, %f60;
	ex2.approx.f32 	%f62, %f3;
	mul.f32 	%f63, %f61, %f62;
	ld.global.nc.f32 	%f64, [%rd2+-4];
	fma.rn.f32 	%f107, %f64, %f63, %f107;
	add.f32 	%f108, %f108, %f63;
$L__BB2_10:
	add.s32 	%r55, %r68, 2;
	setp.lt.s32 	%p17, %r55, 0;
	setp.ge.s32 	%p18, %r55, %r30;
	or.pred  	%p19, %p17, %p18;
	@%p19 bra 	$L__BB2_12;
	add.s32 	%r56, %r69, -1;
	cvt.rn.f32.s32 	%f65, %r56;
	cvt.f64.f32 	%fd15, %f65;
	mul.f64 	%fd16, %fd15, 0dBFE0000000000000;
	mul.f64 	%fd17, %fd16, %fd15;
	div.rn.f64 	%fd18, %fd17, %fd1;
	cvt.rn.f32.f64 	%f66, %fd18;
	mul.f32 	%f67, %f66, 0f3FB8AA3B;
	ex2.approx.f32 	%f68, %f67;
	ex2.approx.f32 	%f69, %f3;
	mul.f32 	%f70, %f68, %f69;
	ld.global.nc.f32 	%f71, [%rd2];
	fma.rn.f32 	%f107, %f71, %f70, %f107;
	add.f32 	%f108, %f108, %f70;
$L__BB2_12:
	add.s32 	%r57, %r68, 3;
	setp.lt.s32 	%p20, %r57, 0;
	setp.ge.s32 	%p21, %r57, %r30;
	or.pred  	%p22, %p20, %p21;
	@%p22 bra 	$L__BB2_14;
	cvt.rn.f32.s32 	%f72, %r69;
	cvt.f64.f32 	%fd19, %f72;
	mul.f64 	%fd20, %fd19, 0dBFE0000000000000;
	mul.f64 	%fd21, %fd20, %fd19;
	div.rn.f64 	%fd22, %fd21, %fd1;
	cvt.rn.f32.f64 	%f73, %fd22;
	mul.f32 	%f74, %f73, 0f3FB8AA3B;
	ex2.approx.f32 	%f75, %f74;
	ex2.approx.f32 	%f76, %f3;
	mul.f32 	%f77, %f75, %f76;
	ld.global.nc.f32 	%f78, [%rd2+4];
	fma.rn.f32 	%f107, %f78, %f77, %f107;
	add.f32 	%f108, %f108, %f77;
$L__BB2_14:
	and.b32  	%r72, %r32, 2147483644;
	add.s32 	%r70, %r70, 4;
	add.s32 	%r69, %r69, 4;
	add.s32 	%r68, %r68, 4;
	add.s32 	%r67, %r67, 4;
	setp.ne.s32 	%p23, %r70, 0;
	@%p23 bra 	$L__BB2_6;
$L__BB2_15:
	and.b32  	%r58, %r32, 3;
	setp.eq.s32 	%p24, %r58, 0;
	@%p24 bra 	$L__BB2_25;
	setp.eq.s32 	%p25, %r58, 1;
	@%p25 bra 	$L__BB2_22;
	add.s32 	%r24, %r6, %r72;
	setp.lt.s32 	%p26, %r24, 0;
	setp.ge.s32 	%p27, %r24, %r30;
	or.pred  	%p28, %p26, %p27;
	add.s32 	%r59, %r24, %r12;
	mul.wide.s32 	%rd8, %r59, 4;
	add.s64 	%rd3, %rd1, %rd8;
	@%p28 bra 	$L__BB2_19;
	sub.s32 	%r60, %r24, %r3;
	cvt.rn.f32.s32 	%f80, %r60;
	cvt.f64.f32 	%fd23, %f80;
	mul.f64 	%fd24, %fd23, 0dBFE0000000000000;
	mul.f64 	%fd25, %fd24, %fd23;
	div.rn.f64 	%fd26, %fd25, %fd1;
	cvt.rn.f32.f64 	%f81, %fd26;
	mul.f32 	%f82, %f81, 0f3FB8AA3B;
	ex2.approx.f32 	%f83, %f82;
	ex2.approx.f32 	%f84, %f3;
	mul.f32 	%f85, %f83, %f84;
	ld.global.nc.f32 	%f86, [%rd3];
	fma.rn.f32 	%f107, %f86, %f85, %f107;
	add.f32 	%f108, %f108, %f85;
$L__BB2_19:
	add.s32 	%r25, %r24, 1;
	setp.lt.s32 	%p29, %r25, 0;
	setp.ge.s32 	%p30, %r25, %r30;
	or.pred  	%p31, %p29, %p30;
	@%p31 bra 	$L__BB2_21;
	sub.s32 	%r61, %r25, %r3;
	cvt.rn.f32.s32 	%f87, %r61;
	cvt.f64.f32 	%fd27, %f87;
	mul.f64 	%fd28, %fd27, 0dBFE0000000000000;
	mul.f64 	%fd29, %fd28, %fd27;
	div.rn.f64 	%fd30, %fd29, %fd1;
	cvt.rn.f32.f64 	%f88, %fd30;
	mul.f32 	%f89, %f88, 0f3FB8AA3B;
	ex2.approx.f32 	%f90, %f89;
	ex2.approx.f32 	%f91, %f3;
	mul.f32 	%f92, %f90, %f91;
	ld.global.nc.f32 	%f93, [%rd3+4];
	fma.rn.f32 	%f107, %f93, %f92, %f107;
	add.f32 	%f108, %f108, %f92;
$L__BB2_21:
	add.s32 	%r72, %r72, 2;
$L__BB2_22:
	and.b32  	%r62, %r32, 1;
	setp.eq.b32 	%p32, %r62, 1;
	not.pred 	%p33, %p32;
	@%p33 bra 	$L__BB2_25;
	add.s32 	%r28, %r6, %r72;
	setp.lt.s32 	%p34, %r28, 0;
	setp.ge.s32 	%p35, %r28, %r30;
	or.pred  	%p36, %p34, %p35;
	@%p36 bra 	$L__BB2_25;
	sub.s32 	%r63, %r28, %r3;
	cvt.rn.f32.s32 	%f94, %r63;
	cvt.f64.f32 	%fd31, %f94;
	mul.f64 	%fd32, %fd31, 0dBFE0000000000000;
	mul.f64 	%fd33, %fd32, %fd31;
	div.rn.f64 	%fd34, %fd33, %fd1;
	cvt.rn.f32.f64 	%f95, %fd34;
	mul.f32 	%f96, %f95, 0f3FB8AA3B;
	ex2.approx.f32 	%f97, %f96;
	ex2.approx.f32 	%f98, %f3;
	mul.f32 	%f99, %f97, %f98;
	add.s32 	%r64, %r28, %r12;
	mul.wide.s32 	%rd9, %r64, 4;
	add.s64 	%rd10, %rd1, %rd9;
	ld.global.nc.f32 	%f100, [%rd10];
	fma.rn.f32 	%f107, %f100, %f99, %f107;
	add.f32 	%f108, %f108, %f99;
$L__BB2_25:
	add.s32 	%r66, %r66, 1;
	setp.ne.s32 	%p37, %r66, %r33;
	@%p37 bra 	$L__BB2_3;
$L__BB2_26:
	ld.param.u64 	%rd14, [_Z16convolve2d_gaussPfS_iiiiff_param_1];
	div.rn.f32 	%f101, %f107, %f108;
	mad.lo.s32 	%r65, %r30, %r40, %r3;
	cvta.to.global.u64 	%rd11, %rd14;
	mul.wide.s32 	%rd12, %r65, 4;
	add.s64 	%rd13, %rd11, %rd12;
	st.global.f32 	[%rd13], %f101;
$L__BB2_27:
	ret;

}


// ===== COMPILED SASS (sm_100) =====

	.target	sm_100

	.elftype	@"ET_EXEC"


//--------------------- .note.nv.tkinfo           --------------------------
	.section	.note.nv.tkinfo,"",@"SHT_NOTE"
	.sectionflags	@"SHF_NOTE_NV_TKINFO"
	.tkinfo
        /*0018*/ 	.word	0x00000002
        /*0030*/ 	.string	""
        /*0030*/ 	.string	"ptxas"
        /*0030*/ 	.string	"Cuda compilation tools, release 13.0, V13.0.88"
        /*0030*/ 	.string	"Build cuda_13.0.r13.0/compiler.36424714_0"
        /*0030*/ 	.string	"-arch sm_100 -m 64 "



//--------------------- .note.nv.cuinfo           --------------------------
	.section	.note.nv.cuinfo,"",@"SHT_NOTE"
	.sectionflags	@"SHF_NOTE_NV_CUINFO"
        /*0018*/ 	.short	0x0002
        /*001a*/ 	.short	0x0064
        /*001c*/ 	.short	0x0082
	.zero		2


//--------------------- .nv.info                  --------------------------
	.section	.nv.info,"",@"SHT_CUDA_INFO"
	.align	4


	//----- nvinfo : EIATTR_REGCOUNT
	.align		4
        /*0000*/ 	.byte	0x04, 0x2f
        /*0002*/ 	.short	(.L_1 - .L_0)
	.align		4
.L_0:
        /*0004*/ 	.word	index@(_Z16convolve3d_gaussPfS_iiiiiifffb)
        /*0008*/ 	.word	0x00000032


	//----- nvinfo : EIATTR_FRAME_SIZE
	.align		4
.L_1:
        /*000c*/ 	.byte	0x04, 0x11
        /*000e*/ 	.short	(.L_3 - .L_2)
	.align		4
.L_2:
        /*0010*/ 	.word	index@($__internal_5_$__cuda_sm3x_div_rn_noftz_f32_slowpath)
        /*0014*/ 	.word	0x00000000


	//----- nvinfo : EIATTR_FRAME_SIZE
	.align		4
.L_3:
        /*0018*/ 	.byte	0x04, 0x11
        /*001a*/ 	.short	(.L_5 - .L_4)
	.align		4
.L_4:
        /*001c*/ 	.word	index@($__internal_4_$__cuda_sm20_div_rn_f64_full)
        /*0020*/ 	.word	0x00000000


	//----- nvinfo : EIATTR_FRAME_SIZE
	.align		4
.L_5:
        /*0024*/ 	.byte	0x04, 0x11
        /*0026*/ 	.short	(.L_7 - .L_6)
	.align		4
.L_6:
        /*0028*/ 	.word	index@(_Z16convolve3d_gaussPfS_iiiiiifffb)
        /*002c*/ 	.word	0x00000000


	//----- nvinfo : EIATTR_REGCOUNT
	.align		4
.L_7:
        /*0030*/ 	.byte	0x04, 0x2f
        /*0032*/ 	.short	(.L_9 - .L_8)
	.align		4
.L_8:
        /*0034*/ 	.word	index@(_Z26convolve3d_gauss_with_maskPfS_S_iiiiiifffb)
        /*0038*/ 	.word	0x0000002e


	//----- nvinfo : EIATTR_FRAME_SIZE
	.align		4
.L_9:
        /*003c*/ 	.byte	0x04, 0x11
        /*003e*/ 	.short	(.L_11 - .L_10)
	.align		4
.L_10:
        /*0040*/ 	.word	index@($__internal_3_$__cuda_sm3x_div_rn_noftz_f32_slowpath)
        /*0044*/ 	.word	0x00000000


	//----- nvinfo : EIATTR_FRAME_SIZE
	.align		4
.L_11:
        /*0048*/ 	.byte	0x04, 0x11
        /*004a*/ 	.short	(.L_13 - .L_12)
	.align		4
.L_12:
        /*004c*/ 	.word	index@($__internal_2_$__cuda_sm20_div_rn_f64_full)
        /*0050*/ 	.word	0x00000000


	//----- nvinfo : EIATTR_FRAME_SIZE
	.align		4
.L_13:
        /*0054*/ 	.byte	0x04, 0x11
        /*0056*/ 	.short	(.L_15 - .L_14)
	.align		4
.L_14:
        /*0058*/ 	.word	index@(_Z26convolve3d_gauss_with_maskPfS_S_iiiiiifffb)
        /*005c*/ 	.word	0x00000000


	//----- nvinfo : EIATTR_REGCOUNT
	.align		4
.L_15:
        /*0060*/ 	.byte	0x04, 0x2f
        /*0062*/ 	.short	(.L_17 - .L_16)
	.align		4
.L_16:
        /*0064*/ 	.word	index@(_Z16convolve2d_gaussPfS_iiiiff)
        /*0068*/ 	.word	0x0000002a


	//----- nvinfo : EIATTR_FRAME_SIZE
	.align		4
.L_17:
        /*006c*/ 	.byte	0x04, 0x11
        /*006e*/ 	.short	(.L_19 - .L_18)
	.align		4
.L_18:
        /*0070*/ 	.word	index@($__internal_1_$__cuda_sm3x_div_rn_noftz_f32_slowpath)
        /*0074*/ 	.word	0x00000000


	//----- nvinfo : EIATTR_FRAME_SIZE
	.align		4
.L_19:
        /*0078*/ 	.byte	0x04, 0x11
        /*007a*/ 	.short	(.L_21 - .L_20)
	.align		4
.L_20:
        /*007c*/ 	.word	index@($__internal_0_$__cuda_sm20_div_rn_f64_full)
        /*0080*/ 	.word	0x00000000


	//----- nvinfo : EIATTR_FRAME_SIZE
	.align		4
.L_21:
        /*0084*/ 	.byte	0x04, 0x11
        /*0086*/ 	.short	(.L_23 - .L_22)
	.align		4
.L_22:
        /*0088*/ 	.word	index@(_Z16convolve2d_gaussPfS_iiiiff)
        /*008c*/ 	.word	0x00000000


	//----- nvinfo : EIATTR_MIN_STACK_SIZE
	.align		4
.L_23:
        /*0090*/ 	.byte	0x04, 0x12
        /*0092*/ 	.short	(.L_25 - .L_24)
	.align		4
.L_24:
        /*0094*/ 	.word	index@(_Z16convolve2d_gaussPfS_iiiiff)
        /*0098*/ 	.word	0x00000000


	//----- nvinfo : EIATTR_MIN_STACK_SIZE
	.align		4
.L_25:
        /*009c*/ 	.byte	0x04, 0x12
        /*009e*/ 	.short	(.L_27 - .L_26)
	.align		4
.L_26:
        /*00a0*/ 	.word	index@(_Z26convolve3d_gauss_with_maskPfS_S_iiiiiifffb)
        /*00a4*/ 	.word	0x00000000


	//----- nvinfo : EIATTR_MIN_STACK_SIZE
	.align		4
.L_27:
        /*00a8*/ 	.byte	0x04, 0x12
        /*00aa*/ 	.short	(.L_29 - .L_28)
	.align		4
.L_28:
        /*00ac*/ 	.word	index@(_Z16convolve3d_gaussPfS_iiiiiifffb)
        /*00b0*/ 	.word	0x00000000
.L_29:


//--------------------- .nv.compat                --------------------------
	.section	.nv.compat,"",@"SHT_CUDA_COMPAT_INFO"
	.align	4
        /*0000*/ 	.byte	0x02, 0x09, 0x00, 0x00, 0x02, 0x02, 0x01, 0x00, 0x02, 0x05, 0x05, 0x00, 0x03, 0x07, 0x01, 0x01
        /*0010*/ 	.byte	0x02, 0x03, 0x00, 0x00, 0x02, 0x06, 0x01, 0x00, 0x04, 0x0b, 0x08, 0x00, 0x01, 0x00, 0x00, 0x00
        /*0020*/ 	.byte	0x00, 0x00, 0x00, 0x00


//--------------------- .nv.info._Z16convolve2d_gaussPfS_iiiiff --------------------------
	.section	.nv.info._Z16convolve2d_gaussPfS_iiiiff,"",@"SHT_CUDA_INFO"
	.sectionflags	@""
	.align	4


	//----- nvinfo : EIATTR_CUDA_API_VERSION
	.align		4
        /*0000*/ 	.byte	0x04, 0x37
        /*0002*/ 	.short	(.L_31 - .L_30)
.L_30:
        /*0004*/ 	.word	0x00000082


	//----- nvinfo : EIATTR_KPARAM_INFO
	.align		4
.L_31:
        /*0008*/ 	.byte	0x04, 0x17
        /*000a*/ 	.short	(.L_33 - .L_32)
.L_32:
        /*000c*/ 	.word	0x00000000
        /*0010*/ 	.short	0x0007
        /*0012*/ 	.short	0x0024
        /*0014*/ 	.byte	0x00, 0xf0, 0x11, 0x00


	//----- nvinfo : EIATTR_KPARAM_INFO
	.align		4
.L_33:
        /*0018*/ 	.byte	0x04, 0x17
        /*001a*/ 	.short	(.L_35 - .L_34)
.L_34:
        /*001c*/ 	.word	0x00000000
        /*0020*/ 	.short	0x0006
        /*0022*/ 	.short	0x0020
        /*0024*/ 	.byte	0x00, 0xf0, 0x11, 0x00


	//----- nvinfo : EIATTR_KPARAM_INFO
	.align		4
.L_35:
        /*0028*/ 	.byte	0x04, 0x17
        /*002a*/ 	.short	(.L_37 - .L_36)
.L_36:
        /*002c*/ 	.word	0x00000000
        /*0030*/ 	.short	0x0005
        /*0032*/ 	.short	0x001c
        /*0034*/ 	.byte	0x00, 0xf0, 0x11, 0x00


	//----- nvinfo : EIATTR_KPARAM_INFO
	.align		4
.L_37:
        /*0038*/ 	.byte	0x04, 0x17
        /*003a*/ 	.short	(.L_39 - .L_38)
.L_38:
        /*003c*/ 	.word	0x00000000
        /*0040*/ 	.short	0x0004
        /*0042*/ 	.short	0x0018
        /*0044*/ 	.byte	0x00, 0xf0, 0x11, 0x00


	//----- nvinfo : EIATTR_KPARAM_INFO
	.align		4
.L_39:
        /*0048*/ 	.byte	0x04, 0x17
        /*004a*/ 	.short	(.L_41 - .L_40)
.L_40:
        /*004c*/ 	.word	0x00000000
        /*0050*/ 	.short	0x0003
        /*0052*/ 	.short	0x0014
        /*0054*/ 	.byte	0x00, 0xf0, 0x11, 0x00


	//----- nvinfo : EIATTR_KPARAM_INFO
	.align		4
.L_41:
        /*0058*/ 	.byte	0x04, 0x17
        /*005a*/ 	.short	(.L_43 - .L_42)
.L_42:
        /*005c*/ 	.word	0x00000000
        /*0060*/ 	.short	0x0002
        /*0062*/ 	.short	0x0010
        /*0064*/ 	.byte	0x00, 0xf0, 0x11, 0x00


	//----- nvinfo : EIATTR_KPARAM_INFO
	.align		4
.L_43:
        /*0068*/ 	.byte	0x04, 0x17
        /*006a*/ 	.short	(.L_45 - .L_44)
.L_44:
        /*006c*/ 	.word	0x00000000
        /*0070*/ 	.short	0x0001
        /*0072*/ 	.short	0x0008
        /*0074*/ 	.byte	0x00, 0xf5, 0x21, 0x00


	//----- nvinfo : EIATTR_KPARAM_INFO
	.align		4
.L_45:
        /*0078*/ 	.byte	0x04, 0x17
        /*007a*/ 	.short	(.L_47 - .L_46)
.L_46:
        /*007c*/ 	.word	0x00000000
        /*0080*/ 	.short	0x0000
        /*0082*/ 	.short	0x0000
        /*0084*/ 	.byte	0x00, 0xf5, 0x21, 0x00


	//----- nvinfo : EIATTR_SPARSE_MMA_MASK
	.align		4
.L_47:
        /*0088*/ 	.byte	0x03, 0x50
        /*008a*/ 	.short	0x0000


	//----- nvinfo : EIATTR_MAXREG_COUNT
	.align		4
        /*008c*/ 	.byte	0x03, 0x1b
        /*008e*/ 	.short	0x00ff


	//----- nvinfo : EIATTR_MERCURY_ISA_VERSION
	.align		4
        /*0090*/ 	.byte	0x03, 0x5f
        /*0092*/ 	.short	0x0101


	//----- nvinfo : EIATTR_VRC_CTA_INIT_COUNT
	.align		4
        /*0094*/ 	.byte	0x02, 0x4a
	.zero		1
	.zero		1


	//----- nvinfo : EIATTR_EXIT_INSTR_OFFSETS
	.align		4
        /*0098*/ 	.byte	0x04, 0x1c
        /*009a*/ 	.short	(.L_49 - .L_48)


	//   ....[0]....
.L_48:
        /*009c*/ 	.word	0x000000d0


	//   ....[1]....
        /*00a0*/ 	.word	0x00001ca0


	//----- nvinfo : EIATTR_CRS_STACK_SIZE
	.align		4
.L_49:
        /*00a4*/ 	.byte	0x04, 0x1e
        /*00a6*/ 	.short	(.L_51 - .L_50)
.L_50:
        /*00a8*/ 	.word	0x00000000


	//----- nvinfo : EIATTR_CBANK_PARAM_SIZE
	.align		4
.L_51:
        /*00ac*/ 	.byte	0x03, 0x19
        /*00ae*/ 	.short	0x0028


	//----- nvinfo : EIATTR_PARAM_CBANK
	.align		4
        /*00b0*/ 	.byte	0x04, 0x0a
        /*00b2*/ 	.short	(.L_53 - .L_52)
	.align		4
.L_52:
        /*00b4*/ 	.word	index@(.nv.constant0._Z16convolve2d_gaussPfS_iiiiff)
        /*00b8*/ 	.short	0x0380
        /*00ba*/ 	.short	0x0028


	//----- nvinfo : EIATTR_SW_WAR
	.align		4
.L_53:
        /*00bc*/ 	.byte	0x04, 0x36
        /*00be*/ 	.short	(.L_55 - .L_54)
.L_54:
        /*00c0*/ 	.word	0x00000008
.L_55:


//--------------------- .nv.info._Z26convolve3d_gauss_with_maskPfS_S_iiiiiifffb --------------------------
	.section	.nv.info._Z26convolve3d_gauss_with_maskPfS_S_iiiiiifffb,"",@"SHT_CUDA_INFO"
	.sectionflags	@""
	.align	4


	//----- nvinfo : EIATTR_CUDA_API_VERSION
	.align		4
        /*0000*/ 	.byte	0x04, 0x37
        /*0002*/ 	.short	(.L_57 - .L_56)
.L_56:
        /*0004*/ 	.word	0x00000082


	//----- nvinfo : EIATTR_KPARAM_INFO
	.align		4
.L_57:
        /*0008*/ 	.byte	0x04, 0x17
        /*000a*/ 	.short	(.L_59 - .L_58)
.L_58:
        /*000c*/ 	.word	0x00000000
        /*0010*/ 	.short	0x000c
        /*0012*/ 	.short	0x003c
        /*0014*/ 	.byte	0x00, 0xf0, 0x05, 0x00


	//----- nvinfo : EIATTR_KPARAM_INFO
	.align		4
.L_59:
        /*0018*/ 	.byte	0x04, 0x17
        /*001a*/ 	.short	(.L_61 - .L_60)
.L_60:
        /*001c*/ 	.word	0x00000000
        /*0020*/ 	.short	0x000b
        /*0022*/ 	.short	0x0038
        /*0024*/ 	.byte	0x00, 0xf0, 0x11, 0x00


	//----- nvinfo : EIATTR_KPARAM_INFO
	.align		4
.L_61:
        /*0028*/ 	.byte	0x04, 0x17
        /*002a*/ 	.short	(.L_63 - .L_62)
.L_62:
        /*002c*/ 	.word	0x00000000
        /*0030*/ 	.short	0x000a
        /*0032*/ 	.short	0x0034
        /*0034*/ 	.byte	0x00, 0xf0, 0x11, 0x00


	//----- nvinfo : EIATTR_KPARAM_INFO
	.align		4
.L_63:
        /*0038*/ 	.byte	0x04, 0x17
        /*003a*/ 	.short	(.L_65 - .L_64)
.L_64:
        /*003c*/ 	.word	0x00000000
        /*0040*/ 	.short	0x0009
        /*0042*/ 	.short	0x0030
        /*0044*/ 	.byte	0x00, 0xf0, 0x11, 0x00


	//----- nvinfo : EIATTR_KPARAM_INFO
	.align		4
.L_65:
        /*0048*/ 	.byte	0x04, 0x17
        /*004a*/ 	.short	(.L_67 - .L_66)
.L_66:
        /*004c*/ 	.word	0x00000000
        /*0050*/ 	.short	0x0008
        /*0052*/ 	.short	0x002c
        /*0054*/ 	.byte	0x00, 0xf0, 0x11, 0x00


	//----- nvinfo : EIATTR_KPARAM_INFO
	.align		4
.L_67:
        /*0058*/ 	.byte	0x04, 0x17
        /*005a*/ 	.short	(.L_69 - .L_68)
.L_68:
        /*005c*/ 	.word	0x00000000
        /*0060*/ 	.short	0x0007
        /*0062*/ 	.short	0x0028
        /*0064*/ 	.byte	0x00, 0xf0, 0x11, 0x00


	//----- nvinfo : EIATTR_KPARAM_INFO
	.align		4
.L_69:
        /*0068*/ 	.byte	0x04, 0x17
        /*006a*/ 	.short	(.L_71 - .L_70)
.L_70:
        /*006c*/ 	.word	0x00000000
        /*0070*/ 	.short	0x0006
        /*0072*/ 	.short	0x0024
        /*0074*/ 	.byte	0x00, 0xf0, 0x11, 0x00


	//----- nvinfo : EIATTR_KPARAM_INFO
	.align		4
.L_71:
        /*0078*/ 	.byte	0x04, 0x17
        /*007a*/ 	.short	(.L_73 - .L_72)
.L_72:
        /*007c*/ 	.word	0x00000000
        /*0080*/ 	.short	0x0005
        /*0082*/ 	.short	0x0020
        /*0084*/ 	.byte	0x00, 0xf0, 0x11, 0x00


	//----- nvinfo : EIATTR_KPARAM_INFO
	.align		4
.L_73:
        /*0088*/ 	.byte	0x04, 0x17
        /*008a*/ 	.short	(.L_75 - .L_74)
.L_74:
        /*008c*/ 	.word	0x00000000
        /*0090*/ 	.short	0x0004
        /*0092*/ 	.short	0x001c
        /*0094*/ 	.byte	0x00, 0xf0, 0x11, 0x00


	//----- nvinfo : EIATTR_KPARAM_INFO
	.align		4
.L_75:
        /*0098*/ 	.byte	0x04, 0x17
        /*009a*/ 	.short	(.L_77 - .L_76)
.L_76:
        /*009c*/ 	.word	0x00000000
        /*00a0*/ 	.short	0x0003
        /*00a2*/ 	.short	0x0018
        /*00a4*/ 	.byte	0x00, 0xf0, 0x11, 0x00


	//----- nvinfo : EIATTR_KPARAM_INFO
	.align		4
.L_77:
        /*00a8*/ 	.byte	0x04, 0x17
        /*00aa*/ 	.short	(.L_79 - .L_78)
.L_78:
        /*00ac*/ 	.word	0x00000000
        /*00b0*/ 	.short	0x0002
        /*00b2*/ 	.short	0x0010
        /*00b4*/ 	.byte	0x00, 0xf5, 0x21, 0x00


	//----- nvinfo : EIATTR_KPARAM_INFO
	.align		4
.L_79:
        /*00b8*/ 	.byte	0x04, 0x17
        /*00ba*/ 	.short	(.L_81 - .L_80)
.L_80:
        /*00bc*/ 	.word	0x00000000
        /*00c0*/ 	.short	0x0001
        /*00c2*/ 	.short	0x0008
        /*00c4*/ 	.byte	0x00, 0xf5, 0x21, 0x00


	//----- nvinfo : EIATTR_KPARAM_INFO
	.align		4
.L_81:
        /*00c8*/ 	.byte	0x04, 0x17
        /*00ca*/ 	.short	(.L_83 - .L_82)
.L_82:
        /*00cc*/ 	.word	0x00000000
        /*00d0*/ 	.short	0x0000
        /*00d2*/ 	.short	0x0000
        /*00d4*/ 	.byte	0x00, 0xf5, 0x21, 0x00


	//----- nvinfo : EIATTR_SPARSE_MMA_MASK
	.align		4
.L_83:
        /*00d8*/ 	.byte	0x03, 0x50
        /*00da*/ 	.short	0x0000


	//----- nvinfo : EIATTR_MAXREG_COUNT
	.align		4
        /*00dc*/ 	.byte	0x03, 0x1b
        /*00de*/ 	.short	0x00ff


	//----- nvinfo : EIATTR_MERCURY_ISA_VERSION
	.align		4
        /*00e0*/ 	.byte	0x03, 0x5f
        /*00e2*/ 	.short	0x0101


	//----- nvinfo : EIATTR_VRC_CTA_INIT_COUNT
	.align		4
        /*00e4*/ 	.byte	0x02, 0x4a
	.zero		1
	.zero		1


	//----- nvinfo : EIATTR_EXIT_INSTR_OFFSETS
	.align		4
        /*00e8*/ 	.byte	0x04, 0x1c
        /*00ea*/ 	.short	(.L_85 - .L_84)


	//   ....[0]....
.L_84:
        /*00ec*/ 	.word	0x000000f0


	//   ....[1]....
        /*00f0*/ 	.word	0x00002700


	//   ....[2]....
        /*00f4*/ 	.word	0x00002960


	//   ....[3]....
        /*00f8*/ 	.word	0x00002a50


	//   ....[4]....
        /*00fc*/ 	.word	0x00002ab0


	//   ....[5]....
        /*0100*/ 	.word	0x00002ea0


	//   ....[6]....
        /*0104*/ 	.word	0x00002fe0


	//   ....[7]....
        /*0108*/ 	.word	0x00003410


	//   ....[8]....
        /*010c*/ 	.word	0x00003530


	//   ....[9]....
        /*0110*/ 	.word	0x00003d40


	//   ....[10]....
        /*0114*/ 	.word	0x00003f70


	//   ....[11]....
        /*0118*/ 	.word	0x000041f0


	//   ....[12]....
        /*011c*/ 	.word	0x000042e0


	//   ....[13]....
        /*0120*/ 	.word	0x00004340


	//   ....[14]....
        /*0124*/ 	.word	0x00004730


	//   ....[15]....
        /*0128*/ 	.word	0x00004870


	//   ....[16]....
        /*012c*/ 	.word	0x00004ca0


	//   ....[17]....
        /*0130*/ 	.word	0x00004dc0


	//   ....[18]....
        /*0134*/ 	.word	0x000055f0


	//   ....[19]....
        /*0138*/ 	.word	0x00005840


	//----- nvinfo : EIATTR_CRS_STACK_SIZE
	.align		4
.L_85:
        /*013c*/ 	.byte	0x04, 0x1e
        /*013e*/ 	.short	(.L_87 - .L_86)
.L_86:
        /*0140*/ 	.word	0x00000000


	//----- nvinfo : EIATTR_CBANK_PARAM_SIZE
	.align		4
.L_87:
        /*0144*/ 	.byte	0x03, 0x19
        /*0146*/ 	.short	0x003d


	//----- nvinfo : EIATTR_PARAM_CBANK
	.align		4
        /*0148*/ 	.byte	0x04, 0x0a
        /*014a*/ 	.short	(.L_89 - .L_88)
	.align		4
.L_88:
        /*014c*/ 	.word	index@(.nv.constant0._Z26convolve3d_gauss_with_maskPfS_S_iiiiiifffb)
        /*0150*/ 	.short	0x0380
        /*0152*/ 	.short	0x003d


	//----- nvinfo : EIATTR_SW_WAR
	.align		4
.L_89:
        /*0154*/ 	.byte	0x04, 0x36
        /*0156*/ 	.short	(.L_91 - .L_90)
.L_90:
        /*0158*/ 	.word	0x00000008
.L_91:


//--------------------- .nv.info._Z16convolve3d_gaussPfS_iiiiiifffb --------------------------
	.section	.nv.info._Z16convolve3d_gaussPfS_iiiiiifffb,"",@"SHT_CUDA_INFO"
	.sectionflags	@""
	.align	4


	//----- nvinfo : EIATTR_CUDA_API_VERSION
	.align		4
        /*0000*/ 	.byte	0x04, 0x37
        /*0002*/ 	.short	(.L_93 - .L_92)
.L_92:
        /*0004*/ 	.word	0x00000082


	//----- nvinfo : EIATTR_KPARAM_INFO
	.align		4
.L_93:
        /*0008*/ 	.byte	0x04, 0x17
        /*000a*/ 	.short	(.L_95 - .L_94)
.L_94:
        /*000c*/ 	.word	0x00000000
        /*0010*/ 	.short	0x000b
        /*0012*/ 	.short	0x0034
        /*0014*/ 	.byte	0x00, 0xf0, 0x05, 0x00


	//----- nvinfo : EIATTR_KPARAM_INFO
	.align		4
.L_95:
        /*0018*/ 	.byte	0x04, 0x17
        /*001a*/ 	.short	(.L_97 - .L_96)
.L_96:
        /*001c*/ 	.word	0x00000000
        /*0020*/ 	.short	0x000a
        /*0022*/ 	.short	0x0030
        /*0024*/ 	.byte	0x00, 0xf0, 0x11, 0x00


	//----- nvinfo : EIATTR_KPARAM_INFO
	.align		4
.L_97:
        /*0028*/ 	.byte	0x04, 0x17
        /*002a*/ 	.short	(.L_99 - .L_98)
.L_98:
        /*002c*/ 	.word	0x00000000
        /*0030*/ 	.short	0x0009
        /*0032*/ 	.short	0x002c
        /*0034*/ 	.byte	0x00, 0xf0, 0x11, 0x00


	//----- nvinfo : EIATTR_KPARAM_INFO
	.align		4
.L_99:
        /*0038*/ 	.byte	0x04, 0x17
        /*003a*/ 	.short	(.L_101 - .L_100)
.L_100:
        /*003c*/ 	.word	0x00000000
        /*0040*/ 	.short	0x0008
        /*0042*/ 	.short	0x0028
        /*0044*/ 	.byte	0x00, 0xf0, 0x11, 0x00


	//----- nvinfo : EIATTR_KPARAM_INFO
	.align		4
.L_101:
        /*0048*/ 	.byte	0x04, 0x17
        /*004a*/ 	.short	(.L_103 - .L_102)
.L_102:
        /*004c*/ 	.word	0x00000000
        /*0050*/ 	.short	0x0007
        /*0052*/ 	.short	0x0024
        /*0054*/ 	.byte	0x00, 0xf0, 0x11, 0x00


	//----- nvinfo : EIATTR_KPARAM_INFO
	.align		4
.L_103:
        /*0058*/ 	.byte	0x04, 0x17
        /*005a*/ 	.short	(.L_105 - .L_104)
.L_104:
        /*005c*/ 	.word	0x00000000
        /*0060*/ 	.short	0x0006
        /*0062*/ 	.short	0x0020
        /*0064*/ 	.byte	0x00, 0xf0, 0x11, 0x00


	//----- nvinfo : EIATTR_KPARAM_INFO
	.align		4
.L_105:
        /*0068*/ 	.byte	0x04, 0x17
        /*006a*/ 	.short	(.L_107 - .L_106)
.L_106:
        /*006c*/ 	.word	0x00000000
        /*0070*/ 	.short	0x0005
        /*0072*/ 	.short	0x001c
        /*0074*/ 	.byte	0x00, 0xf0, 0x11, 0x00


	//----- nvinfo : EIATTR_KPARAM_INFO
	.align		4
.L_107:
        /*0078*/ 	.byte	0x04, 0x17
        /*007a*/ 	.short	(.L_109 - .L_108)
.L_108:
        /*007c*/ 	.word	0x00000000
        /*0080*/ 	.short	0x0004
        /*0082*/ 	.short	0x0018
        /*0084*/ 	.byte	0x00, 0xf0, 0x11, 0x00


	//----- nvinfo : EIATTR_KPARAM_INFO
	.align		4
.L_109:
        /*0088*/ 	.byte	0x04, 0x17
        /*008a*/ 	.short	(.L_111 - .L_110)
.L_110:
        /*008c*/ 	.word	0x00000000
        /*0090*/ 	.short	0x0003
        /*0092*/ 	.short	0x0014
        /*0094*/ 	.byte	0x00, 0xf0, 0x11, 0x00


	//----- nvinfo : EIATTR_KPARAM_INFO
	.align		4
.L_111:
        /*0098*/ 	.byte	0x04, 0x17
        /*009a*/ 	.short	(.L_113 - .L_112)
.L_112:
        /*009c*/ 	.word	0x00000000
        /*00a0*/ 	.short	0x0002
        /*00a2*/ 	.short	0x0010
        /*00a4*/ 	.byte	0x00, 0xf0, 0x11, 0x00


	//----- nvinfo : EIATTR_KPARAM_INFO
	.align		4
.L_113:
        /*00a8*/ 	.byte	0x04, 0x17
        /*00aa*/ 	.short	(.L_115 - .L_114)
.L_114:
        /*00ac*/ 	.word	0x00000000
        /*00b0*/ 	.short	0x0001
        /*00b2*/ 	.short	0x0008
        /*00b4*/ 	.byte	0x00, 0xf5, 0x21, 0x00


	//----- nvinfo : EIATTR_KPARAM_INFO
	.align		4
.L_115:
        /*00b8*/ 	.byte	0x04, 0x17
        /*00ba*/ 	.short	(.L_117 - .L_116)
.L_116:
        /*00bc*/ 	.word	0x00000000
        /*00c0*/ 	.short	0x0000
        /*00c2*/ 	.short	0x0000
        /*00c4*/ 	.byte	0x00, 0xf5, 0x21, 0x00


	//----- nvinfo : EIATTR_SPARSE_MMA_MASK
	.align		4
.L_117:
        /*00c8*/ 	.byte	0x03, 0x50
        /*00ca*/ 	.short	0x0000


	//----- nvinfo : EIATTR_MAXREG_COUNT
	.align		4
        /*00cc*/ 	.byte	0x03, 0x1b
        /*00ce*/ 	.short	0x00ff


	//----- nvinfo : EIATTR_MERCURY_ISA_VERSION
	.align		4
        /*00d0*/ 	.byte	0x03, 0x5f
        /*00d2*/ 	.short	0x0101


	//----- nvinfo : EIATTR_VRC_CTA_INIT_COUNT
	.align		4
        /*00d4*/ 	.byte	0x02, 0x4a
	.zero		1
	.zero		1


	//----- nvinfo : EIATTR_EXIT_INSTR_OFFSETS
	.align		4
        /*00d8*/ 	.byte	0x04, 0x1c
        /*00da*/ 	.short	(.L_119 - .L_118)


	//   ....[0]....
.L_118:
        /*00dc*/ 	.word	0x000000f0


	//   ....[1]....
        /*00e0*/ 	.word	0x00002680


	//   ....[2]....
        /*00e4*/ 	.word	0x000028a0


	//   ....[3]....
        /*00e8*/ 	.word	0x00002990


	//   ....[4]....
        /*00ec*/ 	.word	0x000029f0


	//   ....[5]....
        /*00f0*/ 	.word	0x00002db0


	//   ....[6]....
        /*00f4*/ 	.word	0x00002ed0


	//   ....[7]....
        /*00f8*/ 	.word	0x000030f0


	//   ....[8]....
        /*00fc*/ 	.word	0x000031e0


	//   ....[9]....
        /*0100*/ 	.word	0x00003240


	//   ....[10]....
        /*0104*/ 	.word	0x00003600


	//   ....[11]....
        /*0108*/ 	.word	0x00003740


	//----- nvinfo : EIATTR_CRS_STACK_SIZE
	.align		4
.L_119:
        /*010c*/ 	.byte	0x04, 0x1e
        /*010e*/ 	.short	(.L_121 - .L_120)
.L_120:
        /*0110*/ 	.word	0x00000000


	//----- nvinfo : EIATTR_CBANK_PARAM_SIZE
	.align		4
.L_121:
        /*0114*/ 	.byte	0x03, 0x19
        /*0116*/ 	.short	0x0035


	//----- nvinfo : EIATTR_PARAM_CBANK
	.align		4
        /*0118*/ 	.byte	0x04, 0x0a
        /*011a*/ 	.short	(.L_123 - .L_122)
	.align		4
.L_122:
        /*011c*/ 	.word	index@(.nv.constant0._Z16convolve3d_gaussPfS_iiiiiifffb)
        /*0120*/ 	.short	0x0380
        /*0122*/ 	.short	0x0035


	//----- nvinfo : EIATTR_SW_WAR
	.align		4
.L_123:
        /*0124*/ 	.byte	0x04, 0x36
        /*0126*/ 	.short	(.L_125 - .L_124)
.L_124:
        /*0128*/ 	.word	0x00000008
.L_125:


//--------------------- .nv.callgraph             --------------------------
	.section	.nv.callgraph,"",@"SHT_CUDA_CALLGRAPH"
	.align	4
	.sectionentsize	8
	.align		4
        /*0000*/ 	.word	0x00000000
	.align		4
        /*0004*/ 	.word	0xffffffff
	.align		4
        /*0008*/ 	.word	0x00000000
	.align		4
        /*000c*/ 	.word	0xfffffffe
	.align		4
        /*0010*/ 	.word	0x00000000
	.align		4
        /*0014*/ 	.word	0xfffffffd
	.align		4
        /*0018*/ 	.word	0x00000000
	.align		4
        /*001c*/ 	.word	0xfffffffc


//--------------------- .text._Z16convolve2d_gaussPfS_iiiiff --------------------------
	.section	.text._Z16convolve2d_gaussPfS_iiiiff,"ax",@progbits
	.align	128
        .global         _Z16convolve2d_gaussPfS_iiiiff
        .type           _Z16convolve2d_gaussPfS_iiiiff,@function
        .size           _Z16convolve2d_gaussPfS_iiiiff,(.L_x_264 - _Z16convolve2d_gaussPfS_iiiiff)
        .other          _Z16convolve2d_gaussPfS_iiiiff,@"STO_CUDA_ENTRY STV_DEFAULT"
_Z16convolve2d_gaussPfS_iiiiff:
.text._Z16convolve2d_gaussPfS_iiiiff:
[----:B------:R-:W-:Y:S01]  /*0000*/  LDC R1, c[0x0][0x37c] ;  /* 0x0000df00ff017b82 */ /* 0x000fe20000000800 */
[----:B------:R-:W0:Y:S07]  /*0010*/  S2R R0, SR_TID.Y ;  /* 0x0000000000007919 */ /* 0x000e2e0000002200 */
[----:B------:R-:W1:Y:S01]  /*0020*/  S2UR UR4, SR_CTAID.X ;  /* 0x00000000000479c3 */ /* 0x000e620000002500 */
[----:B------:R-:W1:Y:S01]  /*0030*/  LDCU UR5, c[0x0][0x360] ;  /* 0x00006c00ff0577ac */ /* 0x000e620008000800 */
[----:B------:R-:W2:Y:S01]  /*0040*/  S2R R2, SR_TID.X ;  /* 0x0000000000027919 */ /* 0x000ea20000002100 */
[----:B------:R-:W3:Y:S05]  /*0050*/  LDCU.64 UR8, c[0x0][0x390] ;  /* 0x00007200ff0877ac */ /* 0x000eea0008000a00 */
[----:B------:R-:W0:Y:S08]  /*0060*/  S2UR UR6, SR_CTAID.Y ;  /* 0x00000000000679c3 */ /* 0x000e300000002600 */
[----:B------:R-:W0:Y:S01]  /*0070*/  LDC R11, c[0x0][0x364] ;  /* 0x0000d900ff0b7b82 */ /* 0x000e220000000800 */
[----:B-1----:R-:W-:-:S06]  /*0080*/  UIMAD UR4, UR4, UR5, URZ ;  /* 0x00000005040472a4 */ /* 0x002fcc000f8e02ff */
[----:B--2---:R-:W-:Y:S02]  /*0090*/  VIADD R10, R2, UR4 ;  /* 0x00000004020a7c36 */ /* 0x004fe40008000000 */
[----:B0-----:R-:W-:-:S05]  /*00a0*/  IMAD R11, R11, UR6, R0 ;  /* 0x000000060b0b7c24 */ /* 0x001fca000f8e0200 */
[----:B---3--:R-:W-:-:S04]  /*00b0*/  ISETP.GE.AND P0, PT, R11, UR9, PT ;  /* 0x000000090b007c0c */ /* 0x008fc8000bf06270 */
[----:B------:R-:W-:-:S13]  /*00c0*/  ISETP.GE.OR P0, PT, R10, UR8, P0 ;  /* 0x000000080a007c0c */ /* 0x000fda0008706670 */
[----:B------:R-:W-:Y:S05]  /*00d0*/  @P0 EXIT ;  /* 0x000000000000094d */ /* 0x000fea0003800000 */
[----:B------:R-:W0:Y:S01]  /*00e0*/  LDCU UR5, c[0x0][0x39c] ;  /* 0x00007380ff0577ac */ /* 0x000e220008000800 */
[----:B------:R-:W-:Y:S01]  /*00f0*/  CS2R R8, SRZ ;  /* 0x0000000000087805 */ /* 0x000fe2000001ff00 */
[----:B------:R-:W1:Y:S01]  /*0100*/  LDCU.64 UR6, c[0x0][0x358] ;  /* 0x00006b00ff0677ac */ /* 0x000e620008000a00 */
[----:B0-----:R-:W-:-:S09]  /*0110*/  UISETP.GE.AND UP0, UPT, UR5, 0x1, UPT ;  /* 0x000000010500788c */ /* 0x001fd2000bf06270 */
[----:B-1----:R-:W-:Y:S05]  /*0120*/  BRA.U !UP0, `(.L_x_0) ;  /* 0x0000001908947547 */ /* 0x002fea000b800000 */
[----:B------:R-:W0:Y:S01]  /*0130*/  LDC R6, c[0x0][0x398] ;  /* 0x0000e600ff067b82 */ /* 0x000e220000000800 */
[----:B------:R-:W1:Y:S01]  /*0140*/  LDCU UR8, c[0x0][0x3a0] ;  /* 0x00007400ff0877ac */ /* 0x000e620008000800 */
[----:B------:R-:W-:Y:S01]  /*0150*/  CS2R R8, SRZ ;  /* 0x0000000000087805 */ /* 0x000fe2000001ff00 */
[----:B------:R-:W-:-:S04]  /*0160*/  ULEA.HI UR5, UR5, UR5, URZ, 0x1 ;  /* 0x0000000505057291 */ /* 0x000fc8000f8f08ff */
[----:B------:R-:W-:-:S06]  /*0170*/  USHF.R.S32.HI UR5, URZ, 0x1, UR5 ;  /* 0x00000001ff057899 */ /* 0x000fcc0008011405 */
[----:B------:R-:W-:Y:S01]  /*0180*/  VIADD R7, R11, -UR5 ;  /* 0x800000050b077c36 */ /* 0x000fe20008000000 */
[----:B-1----:R-:W1:Y:S01]  /*0190*/  F2F.F64.F32 R12, UR8 ;  /* 0x00000008000c7d10 */ /* 0x002e620008201800 */
[C---:B0-----:R-:W-:Y:S02]  /*01a0*/  LEA.HI R0, R6.reuse, R6, RZ, 0x1 ;  /* 0x0000000606007211 */ /* 0x041fe400078f08ff */
[----:B------:R-:W-:Y:S02]  /*01b0*/  LOP3.LUT R6, R6, 0x7ffffffc, RZ, 0xc0, !PT ;  /* 0x7ffffffc06067812 */ /* 0x000fe400078ec0ff */
[----:B------:R-:W-:-:S03]  /*01c0*/  SHF.R.S32.HI R3, RZ, 0x1, R0 ;  /* 0x00000001ff037819 */ /* 0x000fc60000011400 */
[----:B------:R-:W-:Y:S01]  /*01d0*/  IMAD.MOV R6, RZ, RZ, -R6 ;  /* 0x000000ffff067224 */ /* 0x000fe200078e0a06 */
[--C-:B------:R-:W-:Y:S01]  /*01e0*/  IADD3 R5, PT, PT, R2, UR4, -R3.reuse ;  /* 0x0000000402057c10 */ /* 0x100fe2000fffe803 */
[----:B------:R-:W-:Y:S01]  /*01f0*/  IMAD.IADD R4, R10, 0x1, -R3 ;  /* 0x000000010a047824 */ /* 0x000fe200078e0a03 */
[----:B------:R-:W-:Y:S01]  /*0200*/  IADD3 R3, PT, PT, -R3, 0x3, RZ ;  /* 0x0000000303037810 */ /* 0x000fe20007ffe1ff */
[----:B-1----:R-:W-:-:S06]  /*0210*/  UMOV UR4, URZ ;  /* 0x000000ff00047c82 */ /* 0x002fcc0008000000 */
.L_x_30:
[----:B------:R-:W0:Y:S01]  /*0220*/  LDC.64 R20, c[0x0][0x398] ;  /* 0x0000e600ff147b82 */ /* 0x000e220000000a00 */
[----:B------:R-:W1:Y:S01]  /*0230*/  LDCU UR5, c[0x0][0x394] ;  /* 0x00007280ff0577ac */ /* 0x000e620008000800 */
[----:B------:R-:W-:Y:S01]  /*0240*/  VIADD R2, R7, UR4 ;  /* 0x0000000407027c36 */ /* 0x000fe20008000000 */
[----:B------:R-:W-:Y:S01]  /*0250*/  BSSY.RECONVERGENT B0, `(.L_x_1) ;  /* 0x0000191000007945 */ /* 0x000fe20003800200 */
[----:B------:R-:W-:Y:S01]  /*0260*/  UIADD3 UR4, UPT, UPT, UR4, 0x1, URZ ;  /* 0x0000000104047890 */ /* 0x000fe2000fffe0ff */
[----:B------:R-:W2:Y:S01]  /*0270*/  LDCU UR8, c[0x0][0x390] ;  /* 0x00007200ff0877ac */ /* 0x000ea20008000800 */
[----:B0-----:R-:W-:-:S04]  /*0280*/  ISETP.GE.AND P0, PT, R20, 0x1, PT ;  /* 0x000000011400780c */ /* 0x001fc80003f06270 */
[----:B------:R-:W-:Y:S02]  /*0290*/  ISETP.NE.AND P1, PT, R21, UR4, PT ;  /* 0x0000000415007c0c */ /* 0x000fe4000bf25270 */
[----:B------:R-:W-:-:S04]  /*02a0*/  ISETP.LT.OR P0, PT, R2, RZ, !P0 ;  /* 0x000000ff0200720c */ /* 0x000fc80004701670 */
[----:B-1----:R-:W-:-:S13]  /*02b0*/  ISETP.GE.OR P0, PT, R2, UR5, P0 ;  /* 0x0000000502007c0c */ /* 0x002fda0008706670 */
[----:B--2---:R-:W-:Y:S05]  /*02c0*/  @P0 BRA `(.L_x_2) ;  /* 0x0000001800240947 */ /* 0x004fea0003800000 */
[----:B------:R-:W0:Y:S01]  /*02d0*/  LDCU UR5, c[0x0][0x3a4] ;  /* 0x00007480ff0577ac */ /* 0x000e220008000800 */
[----:B------:R-:W-:Y:S02]  /*02e0*/  HFMA2 R18, -RZ, RZ, 0, 5.9604644775390625e-08 ;  /* 0x00000001ff127431 */ /* 0x000fe400000001ff */
[----:B------:R-:W-:Y:S01]  /*02f0*/  IMAD.IADD R0, R2, 0x1, -R11 ;  /* 0x0000000102007824 */ /* 0x000fe200078e0a0b */
[----:B------:R-:W-:Y:S01]  /*0300*/  BSSY.RECONVERGENT B1, `(.L_x_3) ;  /* 0x0000019000017945 */ /* 0x000fe20003800200 */
[----:B------:R-:W-:-:S03]  /*0310*/  ISETP.GE.U32.AND P2, PT, R20, 0x4, PT ;  /* 0x000000041400780c */ /* 0x000fc60003f46070 */
[----:B------:R-:W-:-:S04]  /*0320*/  I2FP.F32.S32 R0, R0 ;  /* 0x0000000000007245 */ /* 0x000fc80000201400 */
[----:B------:R-:W-:Y:S08]  /*0330*/  F2F.F64.F32 R14, R0 ;  /* 0x00000000000e7310 */ /* 0x000ff00000201800 */
[----:B0-----:R-:W0:Y:S08]  /*0340*/  F2F.F64.F32 R16, UR5 ;  /* 0x0000000500107d10 */ /* 0x001e300008201800 */
[----:B0-----:R-:W0:Y:S02]  /*0350*/  MUFU.RCP64H R19, R17 ;  /* 0x0000001100137308 */ /* 0x001e240000001800 */
[----:B0-----:R-:W-:-:S08]  /*0360*/  DFMA R22, -R16, R18, 1 ;  /* 0x3ff000001016742b */ /* 0x001fd00000000112 */
[----:B------:R-:W-:-:S08]  /*0370*/  DFMA R22, R22, R22, R22 ;  /* 0x000000161616722b */ /* 0x000fd00000000016 */
[----:B------:R-:W-:Y:S02]  /*0380*/  DFMA R22, R18, R22, R18 ;  /* 0x000000161216722b */ /* 0x000fe40000000012 */
[----:B------:R-:W-:-:S06]  /*0390*/  DMUL R18, R14, -0.5 ;  /* 0xbfe000000e127828 */ /* 0x000fcc0000000000 */
[----:B------:R-:W-:Y:S02]  /*03a0*/  DFMA R24, -R16, R22, 1 ;  /* 0x3ff000001018742b */ /* 0x000fe40000000116 */
[----:B------:R-:W-:-:S06]  /*03b0*/  DMUL R18, R14, R18 ;  /* 0x000000120e127228 */ /* 0x000fcc0000000000 */
[----:B------:R-:W-:-:S04]  /*03c0*/  DFMA R24, R22, R24, R22 ;  /* 0x000000181618722b */ /* 0x000fc80000000016 */
[----:B------:R-:W-:-:S04]  /*03d0*/  FSETP.GEU.AND P3, PT, |R19|, 6.5827683646048100446e-37, PT ;  /* 0x036000001300780b */ /* 0x000fc80003f6e200 */
[----:B------:R-:W-:-:S08]  /*03e0*/  DMUL R14, R18, R24 ;  /* 0x00000018120e7228 */ /* 0x000fd00000000000 */
[----:B------:R-:W-:-:S08]  /*03f0*/  DFMA R22, -R16, R14, R18 ;  /* 0x0000000e1016722b */ /* 0x000fd00000000112 */
[----:B------:R-:W-:-:S10]  /*0400*/  DFMA R14, R24, R22, R14 ;  /* 0x00000016180e722b */ /* 0x000fd4000000000e */
[----:B------:R-:W-:-:S05]  /*0410*/  FFMA R21, RZ, R17, R15 ;  /* 0x00000011ff157223 */ /* 0x000fca000000000f */
[----:B------:R-:W-:-:S13]  /*0420*/  FSETP.GT.AND P0, PT, |R21|, 1.469367938527859385e-39, PT ;  /* 0x001000001500780b */ /* 0x000fda0003f04200 */
[----:B------:R-:W-:Y:S05]  /*0430*/  @P0 BRA P3, `(.L_x_4) ;  /* 0x0000000000140947 */ /* 0x000fea0001800000 */
[----:B------:R-:W-:Y:S01]  /*0440*/  IMAD.MOV.U32 R15, RZ, RZ, R19 ;  /* 0x000000ffff0f7224 */ /* 0x000fe200078e0013 */
[----:B------:R-:W-:Y:S01]  /*0450*/  MOV R26, 0x490 ;  /* 0x00000490001a7802 */ /* 0x000fe20000000f00 */
[----:B------:R-:W-:Y:S02]  /*0460*/  IMAD.MOV.U32 R14, RZ, RZ, R18 ;  /* 0x000000ffff0e7224 */ /* 0x000fe400078e0012 */
[----:B------:R-:W-:-:S07]  /*0470*/  IMAD.MOV.U32 R19, RZ, RZ, R17 ;  /* 0x000000ffff137224 */ /* 0x000fce00078e0011 */
[----:B------:R-:W-:Y:S05]  /*0480*/  CALL.REL.NOINC `($__internal_0_$__cuda_sm20_div_rn_f64_full) ;  /* 0x0000001800087944 */ /* 0x000fea0003c00000 */
.L_x_4:
[----:B------:R-:W-:Y:S05]  /*0490*/  BSYNC.RECONVERGENT B1 ;  /* 0x0000000000017941 */ /* 0x000fea0003800200 */
.L_x_3:
[----:B------:R-:W0:Y:S01]  /*04a0*/  F2F.F32.F64 R0, R14 ;  /* 0x0000000e00007310 */ /* 0x000e220000301000 */
[----:B------:R-:W-:Y:S02]  /*04b0*/  IMAD.MOV.U32 R33, RZ, RZ, RZ ;  /* 0x000000ffff217224 */ /* 0x000fe400078e00ff */
[----:B0-----:R-:W-:Y:S01]  /*04c0*/  FMUL R0, R0, 1.4426950216293334961 ;  /* 0x3fb8aa3b00007820 */ /* 0x001fe20000400000 */
[----:B------:R-:W-:Y:S06]  /*04d0*/  @!P2 BRA `(.L_x_5) ;  /* 0x0000000c0018a947 */ /* 0x000fec0003800000 */
[----:B------:R-:W0:Y:S01]  /*04e0*/  LDCU UR5, c[0x0][0x390] ;  /* 0x00007200ff0577ac */ /* 0x000e220008000800 */
[----:B------:R-:W-:Y:S01]  /*04f0*/  IMAD.MOV.U32 R32, RZ, RZ, R5 ;  /* 0x000000ffff207224 */ /* 0x000fe200078e0005 */
[----:B------:R-:W-:Y:S01]  /*0500*/  MOV R34, R6 ;  /* 0x0000000600227202 */ /* 0x000fe20000000f00 */
[----:B------:R-:W-:Y:S02]  /*0510*/  IMAD.MOV.U32 R33, RZ, RZ, R3 ;  /* 0x000000ffff217224 */ /* 0x000fe400078e0003 */
[----:B0-----:R-:W-:-:S07]  /*0520*/  IMAD R35, R2, UR5, R5 ;  /* 0x0000000502237c24 */ /* 0x001fce000f8e0205 */
.L_x_18:
[----:B------:R-:W0:Y:S01]  /*0530*/  LDC.64 R24, c[0x0][0x380] ;  /* 0x0000e000ff187b82 */ /* 0x000e220000000a00 */
[----:B------:R-:W-:Y:S01]  /*0540*/  ISETP.GE.AND P0, PT, R32, UR8, PT ;  /* 0x0000000820007c0c */ /* 0x000fe2000bf06270 */
[----:B------:R-:W-:Y:S01]  /*0550*/  VIADD R34, R34, 0x4 ;  /* 0x0000000422227836 */ /* 0x000fe20000000000 */
[----:B------:R-:W-:Y:S02]  /*0560*/  BSSY.RECONVERGENT B1, `(.L_x_6) ;  /* 0x000002d000017945 */ /* 0x000fe40003800200 */
[----:B------:R-:W-:Y:S02]  /*0570*/  ISETP.LT.OR P0, PT, R32, RZ, P0 ;  /* 0x000000ff2000720c */ /* 0x000fe40000701670 */
[----:B------:R-:W-:Y:S01]  /*0580*/  ISETP.NE.AND P2, PT, R34, RZ, PT ;  /* 0x000000ff2200720c */ /* 0x000fe20003f45270 */
[----:B0-----:R-:W-:-:S10]  /*0590*/  IMAD.WIDE R24, R35, 0x4, R24 ;  /* 0x0000000423187825 */ /* 0x001fd400078e0218 */
[----:B------:R-:W-:Y:S05]  /*05a0*/  @P0 BRA `(.L_x_7) ;  /* 0x0000000000a00947 */ /* 0x000fea0003800000 */
[----:B------:R-:W0:Y:S01]  /*05b0*/  MUFU.RCP64H R15, R13 ;  /* 0x0000000d000f7308 */ /* 0x000e220000001800 */
[----:B------:R-:W-:Y:S02]  /*05c0*/  IMAD.MOV.U32 R14, RZ, RZ, 0x1 ;  /* 0x00000001ff0e7424 */ /* 0x000fe400078e00ff */
[----:B------:R-:W-:-:S05]  /*05d0*/  VIADD R18, R33, 0xfffffffd ;  /* 0xfffffffd21127836 */ /* 0x000fca0000000000 */
[----:B------:R-:W-:-:S04]  /*05e0*/  I2FP.F32.S32 R22, R18 ;  /* 0x0000001200167245 */ /* 0x000fc80000201400 */
[----:B------:R-:W1:Y:S01]  /*05f0*/  F2F.F64.F32 R18, R22 ;  /* 0x0000001600127310 */ /* 0x000e620000201800 */
[----:B0-----:R-:W-:-:S08]  /*0600*/  DFMA R16, -R12, R14, 1 ;  /* 0x3ff000000c10742b */ /* 0x001fd0000000010e */
[----:B------:R-:W-:-:S08]  /*0610*/  DFMA R16, R16, R16, R16 ;  /* 0x000000101010722b */ /* 0x000fd00000000010 */
[----:B------:R-:W-:Y:S02]  /*0620*/  DFMA R16, R14, R16, R14 ;  /* 0x000000100e10722b */ /* 0x000fe4000000000e */
[----:B-1----:R-:W-:-:S06]  /*0630*/  DMUL R14, R18, -0.5 ;  /* 0xbfe00000120e7828 */ /* 0x002fcc0000000000 */
        /* <DEDUP_REMOVED lines=12> */
[----:B------:R-:W-:-:S07]  /*0700*/  IMAD.MOV.U32 R19, RZ, RZ, R13 ;  /* 0x000000ffff137224 */ /* 0x000fce00078e000d */
[----:B------:R-:W-:Y:S05]  /*0710*/  CALL.REL.NOINC `($__internal_0_$__cuda_sm20_div_rn_f64_full) ;  /* 0x0000001400647944 */ /* 0x000fea0003c00000 */
[----:B------:R-:W-:Y:S01]  /*0720*/  MOV R16, R14 ;  /* 0x0000000e00107202 */ /* 0x000fe20000000f00 */
[----:B------:R-:W-:-:S07]  /*0730*/  IMAD.MOV.U32 R17, RZ, RZ, R15 ;  /* 0x000000ffff117224 */ /* 0x000fce00078e000f */
.L_x_8:
[----:B------:R-:W2:Y:S01]  /*0740*/  LDG.E.CONSTANT R19, desc[UR6][R24.64] ;  /* 0x0000000618137981 */ /* 0x000ea2000c1e9900 */
[----:B------:R-:W0:Y:S01]  /*0750*/  F2F.F32.F64 R16, R16 ;  /* 0x0000001000107310 */ /* 0x000e220000301000 */
[C---:B------:R-:W-:Y:S01]  /*0760*/  FMUL R15, R0.reuse, 0.5 ;  /* 0x3f000000000f7820 */ /* 0x040fe20000400000 */
[----:B------:R-:W-:-:S04]  /*0770*/  FSETP.GEU.AND P3, PT, R0, -126, PT ;  /* 0xc2fc00000000780b */ /* 0x000fc80003f6e000 */
[----:B------:R-:W-:-:S04]  /*0780*/  FSEL R18, R15, R0, !P3 ;  /* 0x000000000f127208 */ /* 0x000fc80005800000 */
[----:B------:R-:W1:Y:S01]  /*0790*/  MUFU.EX2 R20, R18 ;  /* 0x0000001200147308 */ /* 0x000e620000000800 */
[----:B0-----:R-:W-:-:S05]  /*07a0*/  FMUL R14, R16, 1.4426950216293334961 ;  /* 0x3fb8aa3b100e7820 */ /* 0x001fca0000400000 */
[----:B------:R-:W-:Y:S01]  /*07b0*/  FSETP.GEU.AND P0, PT, R14, -126, PT ;  /* 0xc2fc00000e00780b */ /* 0x000fe20003f0e000 */
[----:B-1----:R-:W-:-:S12]  /*07c0*/  @!P3 FMUL R20, R20, R20 ;  /* 0x000000141414b220 */ /* 0x002fd80000400000 */
[----:B------:R-:W-:-:S04]  /*07d0*/  @!P0 FMUL R14, R14, 0.5 ;  /* 0x3f0000000e0e8820 */ /* 0x000fc80000400000 */
[----:B------:R-:W0:Y:S02]  /*07e0*/  MUFU.EX2 R15, R14 ;  /* 0x0000000e000f7308 */ /* 0x000e240000000800 */
[----:B0-----:R-:W-:-:S04]  /*07f0*/  @!P0 FMUL R15, R15, R15 ;  /* 0x0000000f0f0f8220 */ /* 0x001fc80000400000 */
[----:B------:R-:W-:-:S04]  /*0800*/  FMUL R20, R15, R20 ;  /* 0x000000140f147220 */ /* 0x000fc80000400000 */
[----:B------:R-:W-:Y:S01]  /*0810*/  FADD R8, R8, R20 ;  /* 0x0000001408087221 */ /* 0x000fe20000000000 */
[----:B--2---:R-:W-:-:S07]  /*0820*/  FFMA R9, R20, R19, R9 ;  /* 0x0000001314097223 */ /* 0x004fce0000000009 */
.L_x_7:
[----:B------:R-:W-:Y:S05]  /*0830*/  BSYNC.RECONVERGENT B1 ;  /* 0x0000000000017941 */ /* 0x000fea0003800200 */
.L_x_6:
[----:B------:R-:W-:Y:S01]  /*0840*/  VIADD R14, R32, 0x1 ;  /* 0x00000001200e7836 */ /* 0x000fe20000000000 */
[----:B------:R-:W-:Y:S04]  /*0850*/  BSSY.RECONVERGENT B1, `(.L_x_9) ;  /* 0x000002c000017945 */ /* 0x000fe80003800200 */
[----:B------:R-:W-:-:S04]  /*0860*/  ISETP.GE.AND P0, PT, R14, UR8, PT ;  /* 0x000000080e007c0c */ /* 0x000fc8000bf06270 */
[----:B------:R-:W-:-:S13]  /*0870*/  ISETP.LT.OR P0, PT, R14, RZ, P0 ;  /* 0x000000ff0e00720c */ /* 0x000fda0000701670 */
[----:B------:R-:W-:Y:S05]  /*0880*/  @P0 BRA `(.L_x_10) ;  /* 0x0000000000a00947 */ /* 0x000fea0003800000 */
[----:B------:R-:W0:Y:S01]  /*0890*/  MUFU.RCP64H R15, R13 ;  /* 0x0000000d000f7308 */ /* 0x000e220000001800 */
[----:B------:R-:W-:Y:S02]  /*08a0*/  IMAD.MOV.U32 R14, RZ, RZ, 0x1 ;  /* 0x00000001ff0e7424 */ /* 0x000fe400078e00ff */
[----:B------:R-:W-:-:S05]  /*08b0*/  VIADD R16, R33, 0xfffffffe ;  /* 0xfffffffe21107836 */ /* 0x000fca0000000000 */
[----:B------:R-:W-:-:S04]  /*08c0*/  I2FP.F32.S32 R22, R16 ;  /* 0x0000001000167245 */ /* 0x000fc80000201400 */
[----:B------:R-:W1:Y:S01]  /*08d0*/  F2F.F64.F32 R20, R22 ;  /* 0x0000001600147310 */ /* 0x000e620000201800 */
[----:B0-----:R-:W-:-:S08]  /*08e0*/  DFMA R18, -R12, R14, 1 ;  /* 0x3ff000000c12742b */ /* 0x001fd0000000010e */
[----:B------:R-:W-:Y:S02]  /*08f0*/  DFMA R18, R18, R18, R18 ;  /* 0x000000121212722b */ /* 0x000fe40000000012 */
[----:B-1----:R-:W-:-:S06]  /*0900*/  DMUL R16, R20, -0.5 ;  /* 0xbfe0000014107828 */ /* 0x002fcc0000000000 */
[----:B------:R-:W-:Y:S02]  /*0910*/  DFMA R18, R14, R18, R14 ;  /* 0x000000120e12722b */ /* 0x000fe4000000000e */
[----:B------:R-:W-:-:S06]  /*0920*/  DMUL R16, R20, R16 ;  /* 0x0000001014107228 */ /* 0x000fcc0000000000 */
[----:B------:R-:W-:-:S04]  /*0930*/  DFMA R14, -R12, R18, 1 ;  /* 0x3ff000000c0e742b */ /* 0x000fc80000000112 */
[----:B------:R-:W-:-:S04]  /*0940*/  FSETP.GEU.AND P3, PT, |R17|, 6.5827683646048100446e-37, PT ;  /* 0x036000001100780b */ /* 0x000fc80003f6e200 */
[----:B------:R-:W-:-:S08]  /*0950*/  DFMA R14, R18, R14, R18 ;  /* 0x0000000e120e722b */ /* 0x000fd00000000012 */
[----:B------:R-:W-:-:S08]  /*0960*/  DMUL R20, R14, R16 ;  /* 0x000000100e147228 */ /* 0x000fd00000000000 */
[----:B------:R-:W-:-:S08]  /*0970*/  DFMA R18, -R12, R20, R16 ;  /* 0x000000140c12722b */ /* 0x000fd00000000110 */
[----:B------:R-:W-:-:S10]  /*0980*/  DFMA R14, R14, R18, R20 ;  /* 0x000000120e0e722b */ /* 0x000fd40000000014 */
[----:B------:R-:W-:-:S05]  /*0990*/  FFMA R18, RZ, R13, R15 ;  /* 0x0000000dff127223 */ /* 0x000fca000000000f */
[----:B------:R-:W-:-:S13]  /*09a0*/  FSETP.GT.AND P0, PT, |R18|, 1.469367938527859385e-39, PT ;  /* 0x001000001200780b */ /* 0x000fda0003f04200 */
[----:B------:R-:W-:Y:S05]  /*09b0*/  @P0 BRA P3, `(.L_x_11) ;  /* 0x0000000000180947 */ /* 0x000fea0001800000 */
[----:B------:R-:W-:Y:S01]  /*09c0*/  IMAD.MOV.U32 R14, RZ, RZ, R16 ;  /* 0x000000ffff0e7224 */ /* 0x000fe200078e0010 */
[----:B------:R-:W-:Y:S01]  /*09d0*/  MOV R15, R17 ;  /* 0x00000011000f7202 */ /* 0x000fe20000000f00 */
[----:B------:R-:W-:Y:S01]  /*09e0*/  IMAD.MOV.U32 R16, RZ, RZ, R12 ;  /* 0x000000ffff107224 */ /* 0x000fe200078e000c */
[----:B------:R-:W-:Y:S01]  /*09f0*/  MOV R26, 0xa20 ;  /* 0x00000a20001a7802 */ /* 0x000fe20000000f00 */
[----:B------:R-:W-:-:S07]  /*0a00*/  IMAD.MOV.U32 R19, RZ, RZ, R13 ;  /* 0x000000ffff137224 */ /* 0x000fce00078e000d */
[----:B------:R-:W-:Y:S05]  /*0a10*/  CALL.REL.NOINC `($__internal_0_$__cuda_sm20_div_rn_f64_full) ;  /* 0x0000001000a47944 */ /* 0x000fea0003c00000 */
.L_x_11:
        /* <DEDUP_REMOVED lines=15> */
.L_x_10:
[----:B------:R-:W-:Y:S05]  /*0b10*/  BSYNC.RECONVERGENT B1 ;  /* 0x0000000000017941 */ /* 0x000fea0003800200 */
.L_x_9:
        /* <DEDUP_REMOVED lines=24> */
[----:B------:R-:W-:Y:S01]  /*0ca0*/  MOV R14, R16 ;  /* 0x00000010000e7202 */ /* 0x000fe20000000f00 */
[----:B------:R-:W-:Y:S01]  /*0cb0*/  IMAD.MOV.U32 R15, RZ, RZ, R17 ;  /* 0x000000ffff0f7224 */ /* 0x000fe200078e0011 */
[----:B------:R-:W-:Y:S01]  /*0cc0*/  MOV R26, 0xd00 ;  /* 0x00000d00001a7802 */ /* 0x000fe20000000f00 */
[----:B------:R-:W-:Y:S02]  /*0cd0*/  IMAD.MOV.U32 R16, RZ, RZ, R12 ;  /* 0x000000ffff107224 */ /* 0x000fe400078e000c */
[----:B------:R-:W-:-:S07]  /*0ce0*/  IMAD.MOV.U32 R19, RZ, RZ, R13 ;  /* 0x000000ffff137224 */ /* 0x000fce00078e000d */
[----:B------:R-:W-:Y:S05]  /*0cf0*/  CALL.REL.NOINC `($__internal_0_$__cuda_sm20_div_rn_f64_full) ;  /* 0x0000000c00ec7944 */ /* 0x000fea0003c00000 */
.L_x_14:
        /* <DEDUP_REMOVED lines=15> */
.L_x_13:
[----:B------:R-:W-:Y:S05]  /*0df0*/  BSYNC.RECONVERGENT B1 ;  /* 0x0000000000017941 */ /* 0x000fea0003800200 */
.L_x_12:
[----:B------:R-:W-:Y:S01]  /*0e00*/  VIADD R14, R32, 0x3 ;  /* 0x00000003200e7836 */ /* 0x000fe20000000000 */
[----:B------:R-:W-:Y:S04]  /*0e10*/  BSSY.RECONVERGENT B1, `(.L_x_15) ;  /* 0x000002b000017945 */ /* 0x000fe80003800200 */
[----:B------:R-:W-:-:S04]  /*0e20*/  ISETP.GE.AND P0, PT, R14, UR8, PT ;  /* 0x000000080e007c0c */ /* 0x000fc8000bf06270 */
[----:B------:R-:W-:-:S13]  /*0e30*/  ISETP.LT.OR P0, PT, R14, RZ, P0 ;  /* 0x000000ff0e00720c */ /* 0x000fda0000701670 */
[----:B------:R-:W-:Y:S05]  /*0e40*/  @P0 BRA `(.L_x_16) ;  /* 0x00000000009c0947 */ /* 0x000fea0003800000 */
[----:B------:R-:W0:Y:S01]  /*0e50*/  MUFU.RCP64H R15, R13 ;  /* 0x0000000d000f7308 */ /* 0x000e220000001800 */
[----:B------:R-:W-:Y:S01]  /*0e60*/  IMAD.MOV.U32 R14, RZ, RZ, 0x1 ;  /* 0x00000001ff0e7424 */ /* 0x000fe200078e00ff */
[----:B------:R-:W-:-:S06]  /*0e70*/  I2FP.F32.S32 R22, R33 ;  /* 0x0000002100167245 */ /* 0x000fcc0000201400 */
[----:B------:R-:W1:Y:S01]  /*0e80*/  F2F.F64.F32 R20, R22 ;  /* 0x0000001600147310 */ /* 0x000e620000201800 */
[----:B0-----:R-:W-:Y:S02]  /*0e90*/  DFMA R18, -R12, R14, 1 ;  /* 0x3ff000000c12742b */ /* 0x001fe4000000010e */
[----:B-1----:R-:W-:-:S06]  /*0ea0*/  DMUL R16, R20, -0.5 ;  /* 0xbfe0000014107828 */ /* 0x002fcc0000000000 */
[----:B------:R-:W-:Y:S02]  /*0eb0*/  DFMA R18, R18, R18, R18 ;  /* 0x000000121212722b */ /* 0x000fe40000000012 */
[----:B------:R-:W-:-:S06]  /*0ec0*/  DMUL R16, R20, R16 ;  /* 0x0000001014107228 */ /* 0x000fcc0000000000 */
[----:B------:R-:W-:-:S08]  /*0ed0*/  DFMA R18, R14, R18, R14 ;  /* 0x000000120e12722b */ /* 0x000fd0000000000e */
[----:B------:R-:W-:Y:S01]  /*0ee0*/  DFMA R14, -R12, R18, 1 ;  /* 0x3ff000000c0e742b */ /* 0x000fe20000000112 */
[----:B------:R-:W-:-:S07]  /*0ef0*/  FSETP.GEU.AND P3, PT, |R17|, 6.5827683646048100446e-37, PT ;  /* 0x036000001100780b */ /* 0x000fce0003f6e200 */
        /* <DEDUP_REMOVED lines=13> */
.L_x_17:
        /* <DEDUP_REMOVED lines=15> */
.L_x_16:
[----:B------:R-:W-:Y:S05]  /*10c0*/  BSYNC.RECONVERGENT B1 ;  /* 0x0000000000017941 */ /* 0x000fea0003800200 */
.L_x_15:
[----:B------:R-:W-:Y:S01]  /*10d0*/  VIADD R33, R33, 0x4 ;  /* 0x0000000421217836 */ /* 0x000fe20000000000 */
[----:B------:R-:W-:Y:S01]  /*10e0*/  IADD3 R35, PT, PT, R35, 0x4, RZ ;  /* 0x0000000423237810 */ /* 0x000fe20007ffe0ff */
[----:B------:R-:W-:Y:S01]  /*10f0*/  VIADD R32, R32, 0x4 ;  /* 0x0000000420207836 */ /* 0x000fe20000000000 */
[----:B------:R-:W-:Y:S06]  /*1100*/  @P2 BRA `(.L_x_18) ;  /* 0xfffffff400082947 */ /* 0x000fec000383ffff */
[----:B------:R-:W0:Y:S02]  /*1110*/  LDCU UR5, c[0x0][0x398] ;  /* 0x00007300ff0577ac */ /* 0x000e240008000800 */
[----:B0-----:R-:W-:-:S06]  /*1120*/  ULOP3.LUT UR5, UR5, 0x7ffffffc, URZ, 0xc0, !UPT ;  /* 0x7ffffffc05057892 */ /* 0x001fcc000f8ec0ff */
[----:B------:R-:W-:-:S07]  /*1130*/  IMAD.U32 R33, RZ, RZ, UR5 ;  /* 0x00000005ff217e24 */ /* 0x000fce000f8e00ff */
.L_x_5:
[----:B------:R-:W0:Y:S02]  /*1140*/  LDCU UR5, c[0x0][0x398] ;  /* 0x00007300ff0577ac */ /* 0x000e240008000800 */
[----:B0-----:R-:W-:-:S09]  /*1150*/  ULOP3.LUT UP0, UR5, UR5, 0x3, URZ, 0xc0, !UPT ;  /* 0x0000000305057892 */ /* 0x001fd2000f80c0ff */
[----:B------:R-:W-:Y:S05]  /*1160*/  BRA.U !UP0, `(.L_x_2) ;  /* 0x00000009087c7547 */ /* 0x000fea000b800000 */
[----:B------:R-:W-:-:S09]  /*1170*/  UISETP.NE.AND UP0, UPT, UR5, 0x1, UPT ;  /* 0x000000010500788c */ /* 0x000fd2000bf05270 */
[----:B------:R-:W-:Y:S05]  /*1180*/  BRA.U !UP0, `(.L_x_19) ;  /* 0x0000000508987547 */ /* 0x000fea000b800000 */
[----:B------:R-:W0:Y:S01]  /*1190*/  LDCU UR5, c[0x0][0x390] ;  /* 0x00007200ff0577ac */ /* 0x000e220008000800 */
[----:B------:R-:W1:Y:S01]  /*11a0*/  LDC.64 R24, c[0x0][0x380] ;  /* 0x0000e000ff187b82 */ /* 0x000e620000000a00 */
[----:B------:R-:W-:Y:S01]  /*11b0*/  IMAD.IADD R35, R4, 0x1, R33 ;  /* 0x0000000104237824 */ /* 0x000fe200078e0221 */
[----:B------:R-:W-:Y:S04]  /*11c0*/  BSSY.RECONVERGENT B1, `(.L_x_20) ;  /* 0x0000030000017945 */ /* 0x000fe80003800200 */
[----:B0-----:R-:W-:Y:S01]  /*11d0*/  ISETP.GE.AND P0, PT, R35, UR5, PT ;  /* 0x0000000523007c0c */ /* 0x001fe2000bf06270 */
[----:B------:R-:W-:-:S03]  /*11e0*/  IMAD R15, R2, UR5, R35 ;  /* 0x00000005020f7c24 */ /* 0x000fc6000f8e0223 */
[----:B------:R-:W-:Y:S01]  /*11f0*/  ISETP.LT.OR P0, PT, R35, RZ, P0 ;  /* 0x000000ff2300720c */ /* 0x000fe20000701670 */
[----:B-1----:R-:W-:-:S12]  /*1200*/  IMAD.WIDE R24, R15, 0x4, R24 ;  /* 0x000000040f187825 */ /* 0x002fd800078e0218 */
[----:B------:R-:W-:Y:S05]  /*1210*/  @P0 BRA `(.L_x_21) ;  /* 0x0000000000a80947 */ /* 0x000fea0003800000 */
[----:B------:R-:W0:Y:S01]  /*1220*/  MUFU.RCP64H R17, R13 ;  /* 0x0000000d00117308 */ /* 0x000e220000001800 */
[----:B------:R-:W-:Y:S01]  /*1230*/  IMAD.MOV.U32 R16, RZ, RZ, 0x1 ;  /* 0x00000001ff107424 */ /* 0x000fe200078e00ff */
[----:B------:R-:W-:Y:S01]  /*1240*/  BSSY.RECONVERGENT B2, `(.L_x_22) ;  /* 0x0000018000027945 */ /* 0x000fe20003800200 */
[----:B------:R-:W-:-:S05]  /*1250*/  IMAD.IADD R18, R35, 0x1, -R10 ;  /* 0x0000000123127824 */ /* 0x000fca00078e0a0a */
        /* <DEDUP_REMOVED lines=17> */
[----:B------:R-:W-:Y:S02]  /*1370*/  MOV R19, R13 ;  /* 0x0000000d00137202 */ /* 0x000fe40000000f00 */
[----:B------:R-:W-:-:S07]  /*1380*/  MOV R26, 0x13a0 ;  /* 0x000013a0001a7802 */ /* 0x000fce0000000f00 */
[----:B------:R-:W-:Y:S05]  /*1390*/  CALL.REL.NOINC `($__internal_0_$__cuda_sm20_div_rn_f64_full) ;  /* 0x0000000800447944 */ /* 0x000fea0003c00000 */
[----:B------:R-:W-:Y:S02]  /*13a0*/  IMAD.MOV.U32 R16, RZ, RZ, R14 ;  /* 0x000000ffff107224 */ /* 0x000fe400078e000e */
[----:B------:R-:W-:-:S07]  /*13b0*/  IMAD.MOV.U32 R17, RZ, RZ, R15 ;  /* 0x000000ffff117224 */ /* 0x000fce00078e000f */
.L_x_23:
[----:B------:R-:W-:Y:S05]  /*13c0*/  BSYNC.RECONVERGENT B2 ;  /* 0x0000000000027941 */ /* 0x000fea0003800200 */
.L_x_22:
        /* <DEDUP_REMOVED lines=15> */
.L_x_21:
[----:B------:R-:W-:Y:S05]  /*14c0*/  BSYNC.RECONVERGENT B1 ;  /* 0x0000000000017941 */ /* 0x000fea0003800200 */
.L_x_20:
[----:B------:R-:W0:Y:S01]  /*14d0*/  LDCU UR5, c[0x0][0x390] ;  /* 0x00007200ff0577ac */ /* 0x000e220008000800 */
[----:B------:R-:W-:Y:S01]  /*14e0*/  VIADD R35, R35, 0x1 ;  /* 0x0000000123237836 */ /* 0x000fe20000000000 */
[----:B------:R-:W-:Y:S04]  /*14f0*/  BSSY.RECONVERGENT B1, `(.L_x_24) ;  /* 0x000002e000017945 */ /* 0x000fe80003800200 */
[----:B0-----:R-:W-:-:S04]  /*1500*/  ISETP.GE.AND P0, PT, R35, UR5, PT ;  /* 0x0000000523007c0c */ /* 0x001fc8000bf06270 */
[----:B------:R-:W-:-:S13]  /*1510*/  ISETP.LT.OR P0, PT, R35, RZ, P0 ;  /* 0x000000ff2300720c */ /* 0x000fda0000701670 */
        /* <DEDUP_REMOVED lines=27> */
.L_x_27:
[----:B------:R-:W-:Y:S05]  /*16d0*/  BSYNC.RECONVERGENT B2 ;  /* 0x0000000000027941 */ /* 0x000fea0003800200 */
.L_x_26:
        /* <DEDUP_REMOVED lines=15> */
.L_x_25:
[----:B------:R-:W-:Y:S05]  /*17d0*/  BSYNC.RECONVERGENT B1 ;  /* 0x0000000000017941 */ /* 0x000fea0003800200 */
.L_x_24:
[----:B------:R-:W-:-:S07]  /*17e0*/  VIADD R33, R33, 0x2 ;  /* 0x0000000221217836 */ /* 0x000fce0000000000 */
.L_x_19:
[----:B------:R-:W0:Y:S02]  /*17f0*/  LDCU UR5, c[0x0][0x398] ;  /* 0x00007300ff0577ac */ /* 0x000e240008000800 */
[----:B0-----:R-:W-:-:S04]  /*1800*/  ULOP3.LUT UR5, UR5, 0x1, URZ, 0xc0, !UPT ;  /* 0x0000000105057892 */ /* 0x001fc8000f8ec0ff */
[----:B------:R-:W-:-:S09]  /*1810*/  UISETP.NE.U32.AND UP0, UPT, UR5, 0x1, UPT ;  /* 0x000000010500788c */ /* 0x000fd2000bf05070 */
[----:B------:R-:W-:Y:S05]  /*1820*/  BRA.U UP0, `(.L_x_2) ;  /* 0x0000000100cc7547 */ /* 0x000fea000b800000 */
[----:B------:R-:W0:Y:S01]  /*1830*/  LDCU UR5, c[0x0][0x390] ;  /* 0x00007200ff0577ac */ /* 0x000e220008000800 */
[----:B------:R-:W-:-:S05]  /*1840*/  IMAD.IADD R33, R4, 0x1, R33 ;  /* 0x0000000104217824 */ /* 0x000fca00078e0221 */
[----:B0-----:R-:W-:-:S04]  /*1850*/  ISETP.GE.AND P0, PT, R33, UR5, PT ;  /* 0x0000000521007c0c */ /* 0x001fc8000bf06270 */
[----:B------:R-:W-:-:S13]  /*1860*/  ISETP.LT.OR P0, PT, R33, RZ, P0 ;  /* 0x000000ff2100720c */ /* 0x000fda0000701670 */
[----:B------:R-:W-:Y:S05]  /*1870*/  @P0 BRA `(.L_x_2) ;  /* 0x0000000000b80947 */ /* 0x000fea0003800000 */
[----:B------:R-:W0:Y:S01]  /*1880*/  MUFU.RCP64H R15, R13 ;  /* 0x0000000d000f7308 */ /* 0x000e220000001800 */
[----:B------:R-:W-:Y:S01]  /*1890*/  IMAD.MOV.U32 R14, RZ, RZ, 0x1 ;  /* 0x00000001ff0e7424 */ /* 0x000fe200078e00ff */
[----:B------:R-:W-:Y:S01]  /*18a0*/  IADD3 R16, PT, PT, -R10, R33, RZ ;  /* 0x000000210a107210 */ /* 0x000fe20007ffe1ff */
[----:B------:R-:W-:Y:S03]  /*18b0*/  BSSY.RECONVERGENT B1, `(.L_x_28) ;  /* 0x0000017000017945 */ /* 0x000fe60003800200 */
        /* <DEDUP_REMOVED lines=19> */
[----:B------:R-:W-:Y:S02]  /*19f0*/  IMAD.MOV.U32 R16, RZ, RZ, R12 ;  /* 0x000000ffff107224 */ /* 0x000fe400078e000c */
[----:B------:R-:W-:-:S07]  /*1a00*/  IMAD.MOV.U32 R19, RZ, RZ, R13 ;  /* 0x000000ffff137224 */ /* 0x000fce00078e000d */
[----:B------:R-:W-:Y:S05]  /*1a10*/  CALL.REL.NOINC `($__internal_0_$__cuda_sm20_div_rn_f64_full) ;  /* 0x0000000000a47944 */ /* 0x000fea0003c00000 */
.L_x_29:
[----:B------:R-:W-:Y:S05]  /*1a20*/  BSYNC.RECONVERGENT B1 ;  /* 0x0000000000017941 */ /* 0x000fea0003800200 */
.L_x_28:
[----:B------:R-:W0:Y:S01]  /*1a30*/  LDC.64 R16, c[0x0][0x380] ;  /* 0x0000e000ff107b82 */ /* 0x000e220000000a00 */
[----:B------:R-:W1:Y:S02]  /*1a40*/  LDCU UR5, c[0x0][0x390] ;  /* 0x00007200ff0577ac */ /* 0x000e640008000800 */
[----:B-1----:R-:W-:-:S04]  /*1a50*/  IMAD R33, R2, UR5, R33 ;  /* 0x0000000502217c24 */ /* 0x002fc8000f8e0221 */
[----:B0-----:R-:W-:-:S06]  /*1a60*/  IMAD.WIDE R16, R33, 0x4, R16 ;  /* 0x0000000421107825 */ /* 0x001fcc00078e0210 */
        /* <DEDUP_REMOVED lines=15> */
.L_x_2:
[----:B------:R-:W-:Y:S05]  /*1b60*/  BSYNC.RECONVERGENT B0 ;  /* 0x0000000000007941 */ /* 0x000fea0003800200 */
.L_x_1:
[----:B------:R-:W-:Y:S05]  /*1b70*/  @P1 BRA `(.L_x_30) ;  /* 0xffffffe400a81947 */ /* 0x000fea000383ffff */
.L_x_0:
[----:B------:R-:W0:Y:S01]  /*1b80*/  MUFU.RCP R3, R8 ;  /* 0x0000000800037308 */ /* 0x000e220000001000 */
[----:B------:R-:W-:Y:S07]  /*1b90*/  BSSY.RECONVERGENT B0, `(.L_x_31) ;  /* 0x000000b000007945 */ /* 0x000fee0003800200 */
[----:B------:R-:W1:Y:S01]  /*1ba0*/  FCHK P0, R9, R8 ;  /* 0x0000000809007302 */ /* 0x000e620000000000 */
[----:B0-----:R-:W-:-:S04]  /*1bb0*/  FFMA R0, R3, -R8, 1 ;  /* 0x3f80000003007423 */ /* 0x001fc80000000808 */
[----:B------:R-:W-:-:S04]  /*1bc0*/  FFMA R0, R3, R0, R3 ;  /* 0x0000000003007223 */ /* 0x000fc80000000003 */
[----:B------:R-:W-:-:S04]  /*1bd0*/  FFMA R2, R0, R9, RZ ;  /* 0x0000000900027223 */ /* 0x000fc800000000ff */
[----:B------:R-:W-:-:S04]  /*1be0*/  FFMA R3, R2, -R8, R9 ;  /* 0x8000000802037223 */ /* 0x000fc80000000009 */
[----:B------:R-:W-:Y:S01]  /*1bf0*/  FFMA R5, R0, R3, R2 ;  /* 0x0000000300057223 */ /* 0x000fe20000000002 */
[----:B-1----:R-:W-:Y:S06]  /*1c00*/  @!P0 BRA `(.L_x_32) ;  /* 0x00000000000c8947 */ /* 0x002fec0003800000 */
[----:B------:R-:W-:-:S07]  /*1c10*/  MOV R2, 0x1c30 ;  /* 0x00001c3000027802 */ /* 0x000fce0000000f00 */
[----:B------:R-:W-:Y:S05]  /*1c20*/  CALL.REL.NOINC `($__internal_1_$__cuda_sm3x_div_rn_noftz_f32_slowpath) ;  /* 0x0000000400907944 */ /* 0x000fea0003c00000 */
[----:B------:R-:W-:-:S07]  /*1c30*/  MOV R5, R6 ;  /* 0x0000000600057202 */ /* 0x000fce0000000f00 */
.L_x_32:
[----:B------:R-:W-:Y:S05]  /*1c40*/  BSYNC.RECONVERGENT B0 ;  /* 0x0000000000007941 */ /* 0x000fea0003800200 */
.L_x_31:
[----:B------:R-:W0:Y:S01]  /*1c50*/  LDC.64 R2, c[0x0][0x388] ;  /* 0x0000e200ff027b82 */ /* 0x000e220000000a00 */
[----:B------:R-:W1:Y:S02]  /*1c60*/  LDCU UR4, c[0x0][0x390] ;  /* 0x00007200ff0477ac */ /* 0x000e640008000800 */
[----:B-1----:R-:W-:-:S04]  /*1c70*/  IMAD R11, R11, UR4, R10 ;  /* 0x000000040b0b7c24 */ /* 0x002fc8000f8e020a */
[----:B0-----:R-:W-:-:S05]  /*1c80*/  IMAD.WIDE R2, R11, 0x4, R2 ;  /* 0x000000040b027825 */ /* 0x001fca00078e0202 */
[----:B------:R-:W-:Y:S01]  /*1c90*/  STG.E desc[UR6][R2.64], R5 ;  /* 0x0000000502007986 */ /* 0x000fe2000c101906 */
[----:B------:R-:W-:Y:S05]  /*1ca0*/  EXIT ;  /* 0x000000000000794d */ /* 0x000fea0003800000 */
        .weak           $__internal_0_$__cuda_sm20_div_rn_f64_full
        .type           $__internal_0_$__cuda_sm20_div_rn_f64_full,@function
        .size           $__internal_0_$__cuda_sm20_div_rn_f64_full,($__internal_1_$__cuda_sm3x_div_rn_noftz_f32_slowpath - $__internal_0_$__cuda_sm20_div_rn_f64_full)
$__internal_0_$__cuda_sm20_div_rn_f64_full:
[----:B------:R-:W-:Y:S01]  /*1cb0*/  FSETP.GEU.AND P4, PT, |R15|, 1.469367938527859385e-39, PT ;  /* 0x001000000f00780b */ /* 0x000fe20003f8e200 */
[----:B------:R-:W-:Y:S01]  /*1cc0*/  IMAD.MOV.U32 R18, RZ, RZ, R16 ;  /* 0x000000ffff127224 */ /* 0x000fe200078e0010 */
[C---:B------:R-:W-:Y:S01]  /*1cd0*/  FSETP.GEU.AND P0, PT, |R19|.reuse, 1.469367938527859385e-39, PT ;  /* 0x001000001300780b */ /* 0x040fe20003f0e200 */
[----:B------:R-:W-:Y:S01]  /*1ce0*/  IMAD.MOV.U32 R28, RZ, RZ, 0x1ca00000 ;  /* 0x1ca00000ff1c7424 */ /* 0x000fe200078e00ff */
[----:B------:R-:W-:Y:S01]  /*1cf0*/  LOP3.LUT R17, R19, 0x800fffff, RZ, 0xc0, !PT ;  /* 0x800fffff13117812 */ /* 0x000fe200078ec0ff */
[----:B------:R-:W-:Y:S01]  /*1d00*/  IMAD.MOV.U32 R22, RZ, RZ, 0x1 ;  /* 0x00000001ff167424 */ /* 0x000fe200078e00ff */
[----:B------:R-:W-:Y:S01]  /*1d10*/  LOP3.LUT R27, R15, 0x7ff00000, RZ, 0xc0, !PT ;  /* 0x7ff000000f1b7812 */ /* 0x000fe200078ec0ff */
[----:B------:R-:W-:Y:S01]  /*1d20*/  BSSY.RECONVERGENT B3, `(.L_x_33) ;  /* 0x0000050000037945 */ /* 0x000fe20003800200 */
[----:B------:R-:W-:Y:S02]  /*1d30*/  LOP3.LUT R17, R17, 0x3ff00000, RZ, 0xfc, !PT ;  /* 0x3ff0000011117812 */ /* 0x000fe400078efcff */
[----:B------:R-:W-:-:S03]  /*1d40*/  LOP3.LUT R30, R19, 0x7ff00000, RZ, 0xc0, !PT ;  /* 0x7ff00000131e7812 */ /* 0x000fc600078ec0ff */
[----:B------:R-:W-:Y:S01]  /*1d50*/  @!P4 LOP3.LUT R20, R19, 0x7ff00000, RZ, 0xc0, !PT ;  /* 0x7ff000001314c812 */ /* 0x000fe200078ec0ff */
[----:B------:R-:W-:Y:S01]  /*1d60*/  @!P4 IMAD.MOV.U32 R36, RZ, RZ, RZ ;  /* 0x000000ffff24c224 */ /* 0x000fe200078e00ff */
[----:B------:R-:W-:Y:S01]  /*1d70*/  @!P0 DMUL R16, R18, 8.98846567431157953865e+307 ;  /* 0x7fe0000012108828 */ /* 0x000fe20000000000 */
[C---:B------:R-:W-:Y:S02]  /*1d80*/  ISETP.GE.U32.AND P3, PT, R27.reuse, R30, PT ;  /* 0x0000001e1b00720c */ /* 0x040fe40003f66070 */
[----:B------:R-:W-:Y:S02]  /*1d90*/  @!P4 ISETP.GE.U32.AND P5, PT, R27, R20, PT ;  /* 0x000000141b00c20c */ /* 0x000fe40003fa6070 */
[C---:B------:R-:W-:Y:S01]  /*1da0*/  SEL R21, R28.reuse, 0x63400000, !P3 ;  /* 0x634000001c157807 */ /* 0x040fe20005800000 */
[----:B------:R-:W0:Y:S01]  /*1db0*/  MUFU.RCP64H R23, R17 ;  /* 0x0000001100177308 */ /* 0x000e220000001800 */
[----:B------:R-:W-:Y:S02]  /*1dc0*/  @!P4 SEL R29, R28, 0x63400000, !P5 ;  /* 0x634000001c1dc807 */ /* 0x000fe40006800000 */
[----:B------:R-:W-:-:S02]  /*1dd0*/  LOP3.LUT R21, R21, 0x800fffff, R15, 0xf8, !PT ;  /* 0x800fffff15157812 */ /* 0x000fc400078ef80f */
[----:B------:R-:W-:Y:S02]  /*1de0*/  @!P4 LOP3.LUT R20, R29, 0x80000000, R15, 0xf8, !PT ;  /* 0x800000001d14c812 */ /* 0x000fe400078ef80f */
[----:B------:R-:W-:Y:S02]  /*1df0*/  MOV R29, R27 ;  /* 0x0000001b001d7202 */ /* 0x000fe40000000f00 */
[----:B------:R-:W-:Y:S01]  /*1e00*/  @!P4 LOP3.LUT R37, R20, 0x100000, RZ, 0xfc, !PT ;  /* 0x001000001425c812 */ /* 0x000fe200078efcff */
[----:B------:R-:W-:Y:S01]  /*1e10*/  IMAD.MOV.U32 R20, RZ, RZ, R14 ;  /* 0x000000ffff147224 */ /* 0x000fe200078e000e */
[----:B------:R-:W-:-:S05]  /*1e20*/  @!P0 LOP3.LUT R30, R17, 0x7ff00000, RZ, 0xc0, !PT ;  /* 0x7ff00000111e8812 */ /* 0x000fca00078ec0ff */
[----:B------:R-:W-:Y:S02]  /*1e30*/  @!P4 DFMA R20, R20, 2, -R36 ;  /* 0x400000001414c82b */ /* 0x000fe40000000824 */
[----:B0-----:R-:W-:-:S08]  /*1e40*/  DFMA R36, R22, -R16, 1 ;  /* 0x3ff000001624742b */ /* 0x001fd00000000810 */
[----:B------:R-:W-:Y:S01]  /*1e50*/  DFMA R36, R36, R36, R36 ;  /* 0x000000242424722b */ /* 0x000fe20000000024 */
[----:B------:R-:W-:-:S05]  /*1e60*/  @!P4 LOP3.LUT R29, R21, 0x7ff00000, RZ, 0xc0, !PT ;  /* 0x7ff00000151dc812 */ /* 0x000fca00078ec0ff */
[----:B------:R-:W-:Y:S02]  /*1e70*/  VIADD R31, R29, 0xffffffff ;  /* 0xffffffff1d1f7836 */ /* 0x000fe40000000000 */
[----:B------:R-:W-:-:S03]  /*1e80*/  DFMA R22, R22, R36, R22 ;  /* 0x000000241616722b */ /* 0x000fc60000000016 */
[----:B------:R-:W-:Y:S01]  /*1e90*/  ISETP.GT.U32.AND P0, PT, R31, 0x7feffffe, PT ;  /* 0x7feffffe1f00780c */ /* 0x000fe20003f04070 */
[----:B------:R-:W-:-:S04]  /*1ea0*/  VIADD R31, R30, 0xffffffff ;  /* 0xffffffff1e1f7836 */ /* 0x000fc80000000000 */
[----:B------:R-:W-:Y:S01]  /*1eb0*/  DFMA R38, R22, -R16, 1 ;  /* 0x3ff000001626742b */ /* 0x000fe20000000810 */
[----:B------:R-:W-:-:S07]  /*1ec0*/  ISETP.GT.U32.OR P0, PT, R31, 0x7feffffe, P0 ;  /* 0x7feffffe1f00780c */ /* 0x000fce0000704470 */
[----:B------:R-:W-:-:S08]  /*1ed0*/  DFMA R38, R22, R38, R22 ;  /* 0x000000261626722b */ /* 0x000fd00000000016 */
[----:B------:R-:W-:-:S08]  /*1ee0*/  DMUL R36, R38, R20 ;  /* 0x0000001426247228 */ /* 0x000fd00000000000 */
[----:B------:R-:W-:-:S08]  /*1ef0*/  DFMA R22, R36, -R16, R20 ;  /* 0x800000102416722b */ /* 0x000fd00000000014 */
[----:B------:R-:W-:Y:S01]  /*1f00*/  DFMA R22, R38, R22, R36 ;  /* 0x000000162616722b */ /* 0x000fe20000000024 */
[----:B------:R-:W-:Y:S10]  /*1f10*/  @P0 BRA `(.L_x_34) ;  /* 0x00000000006c0947 */ /* 0x000ff40003800000 */
[----:B------:R-:W-:-:S04]  /*1f20*/  LOP3.LUT R30, R19, 0x7ff00000, RZ, 0xc0, !PT ;  /* 0x7ff00000131e7812 */ /* 0x000fc800078ec0ff */
[CC--:B------:R-:W-:Y:S02]  /*1f30*/  VIADDMNMX R14, R27.reuse, -R30.reuse, 0xb9600000, !PT ;  /* 0xb96000001b0e7446 */ /* 0x0c0fe4000780091e */
[----:B------:R-:W-:Y:S02]  /*1f40*/  ISETP.GE.U32.AND P0, PT, R27, R30, PT ;  /* 0x0000001e1b00720c */ /* 0x000fe40003f06070 */
[----:B------:R-:W-:Y:S02]  /*1f50*/  VIMNMX R14, PT, PT, R14, 0x46a00000, PT ;  /* 0x46a000000e0e7848 */ /* 0x000fe40003fe0100 */
[----:B------:R-:W-:Y:S01]  /*1f60*/  SEL R15, R28, 0x63400000, !P0 ;  /* 0x634000001c0f7807 */ /* 0x000fe20004000000 */
[----:B------:R-:W-:-:S04]  /*1f70*/  IMAD.MOV.U32 R28, RZ, RZ, RZ ;  /* 0x000000ffff1c7224 */ /* 0x000fc800078e00ff */
[----:B------:R-:W-:-:S04]  /*1f80*/  IMAD.IADD R14, R14, 0x1, -R15 ;  /* 0x000000010e0e7824 */ /* 0x000fc800078e0a0f */
[----:B------:R-:W-:-:S06]  /*1f90*/  VIADD R29, R14, 0x7fe00000 ;  /* 0x7fe000000e1d7836 */ /* 0x000fcc0000000000 */
[----:B------:R-:W-:-:S10]  /*1fa0*/  DMUL R36, R22, R28 ;  /* 0x0000001c16247228 */ /* 0x000fd40000000000 */
[----:B------:R-:W-:-:S13]  /*1fb0*/  FSETP.GTU.AND P0, PT, |R37|, 1.469367938527859385e-39, PT ;  /* 0x001000002500780b */ /* 0x000fda0003f0c200 */
[----:B------:R-:W-:Y:S05]  /*1fc0*/  @P0 BRA `(.L_x_35) ;  /* 0x0000000000940947 */ /* 0x000fea0003800000 */
[----:B------:R-:W-:Y:S01]  /*1fd0*/  DFMA R16, R22, -R16, R20 ;  /* 0x800000101610722b */ /* 0x000fe20000000014 */
[----:B------:R-:W-:-:S09]  /*1fe0*/  MOV R28, RZ ;  /* 0x000000ff001c7202 */ /* 0x000fd20000000f00 */
[C---:B------:R-:W-:Y:S02]  /*1ff0*/  FSETP.NEU.AND P0, PT, R17.reuse, RZ, PT ;  /* 0x000000ff1100720b */ /* 0x040fe40003f0d000 */
[----:B------:R-:W-:-:S04]  /*2000*/  LOP3.LUT R19, R17, 0x80000000, R19, 0x48, !PT ;  /* 0x8000000011137812 */ /* 0x000fc800078e4813 */
[----:B------:R-:W-:-:S07]  /*2010*/  LOP3.LUT R29, R19, R29, RZ, 0xfc, !PT ;  /* 0x0000001d131d7212 */ /* 0x000fce00078efcff */
[----:B------:R-:W-:Y:S05]  /*2020*/  @!P0 BRA `(.L_x_35) ;  /* 0x00000000007c8947 */ /* 0x000fea0003800000 */
[----:B------:R-:W-:Y:S01]  /*2030*/  IMAD.MOV R17, RZ, RZ, -R14 ;  /* 0x000000ffff117224 */ /* 0x000fe200078e0a0e */
[----:B------:R-:W-:Y:S01]  /*2040*/  IADD3 R15, PT, PT, -R14, -0x43300000, RZ ;  /* 0xbcd000000e0f7810 */ /* 0x000fe20007ffe1ff */
[----:B------:R-:W-:-:S06]  /*2050*/  IMAD.MOV.U32 R16, RZ, RZ, RZ ;  /* 0x000000ffff107224 */ /* 0x000fcc00078e00ff */
[----:B------:R-:W-:Y:S02]  /*2060*/  DFMA R16, R36, -R16, R22 ;  /* 0x800000102410722b */ /* 0x000fe40000000016 */
[----:B------:R-:W-:-:S08]  /*2070*/  DMUL.RP R22, R22, R28 ;  /* 0x0000001c16167228 */ /* 0x000fd00000008000 */
[----:B------:R-:W-:Y:S02]  /*2080*/  FSETP.NEU.AND P0, PT, |R17|, R15, PT ;  /* 0x0000000f1100720b */ /* 0x000fe40003f0d200 */
[----:B------:R-:W-:Y:S02]  /*2090*/  LOP3.LUT R19, R23, R19, RZ, 0x3c, !PT ;  /* 0x0000001317137212 */ /* 0x000fe400078e3cff */
[----:B------:R-:W-:Y:S02]  /*20a0*/  FSEL R36, R22, R36, !P0 ;  /* 0x0000002416247208 */ /* 0x000fe40004000000 */
[----:B------:R-:W-:Y:S01]  /*20b0*/  FSEL R37, R19, R37, !P0 ;  /* 0x0000002513257208 */ /* 0x000fe20004000000 */
[----:B------:R-:W-:Y:S06]  /*20c0*/  BRA `(.L_x_35) ;  /* 0x0000000000547947 */ /* 0x000fec0003800000 */
.L_x_34:
[----:B------:R-:W-:-:S14]  /*20d0*/  DSETP.NAN.AND P0, PT, R14, R14, PT ;  /* 0x0000000e0e00722a */ /* 0x000fdc0003f08000 */
[----:B------:R-:W-:Y:S05]  /*20e0*/  @P0 BRA `(.L_x_36) ;  /* 0x0000000000440947 */ /* 0x000fea0003800000 */
[----:B------:R-:W-:-:S14]  /*20f0*/  DSETP.NAN.AND P0, PT, R18, R18, PT ;  /* 0x000000121200722a */ /* 0x000fdc0003f08000 */
[----:B------:R-:W-:Y:S05]  /*2100*/  @P0 BRA `(.L_x_37) ;  /* 0x0000000000300947 */ /* 0x000fea0003800000 */
[----:B------:R-:W-:Y:S01]  /*2110*/  ISETP.NE.AND P0, PT, R29, R30, PT ;  /* 0x0000001e1d00720c */ /* 0x000fe20003f05270 */
[----:B------:R-:W-:Y:S02]  /*2120*/  IMAD.MOV.U32 R36, RZ, RZ, 0x0 ;  /* 0x00000000ff247424 */ /* 0x000fe400078e00ff */
[----:B------:R-:W-:-:S10]  /*2130*/  IMAD.MOV.U32 R37, RZ, RZ, -0x80000 ;  /* 0xfff80000ff257424 */ /* 0x000fd400078e00ff */
[----:B------:R-:W-:Y:S05]  /*2140*/  @!P0 BRA `(.L_x_35) ;  /* 0x0000000000348947 */ /* 0x000fea0003800000 */
[----:B------:R-:W-:Y:S02]  /*2150*/  ISETP.NE.AND P0, PT, R29, 0x7ff00000, PT ;  /* 0x7ff000001d00780c */ /* 0x000fe40003f05270 */
[----:B------:R-:W-:Y:S02]  /*2160*/  LOP3.LUT R37, R15, 0x80000000, R19, 0x48, !PT ;  /* 0x800000000f257812 */ /* 0x000fe400078e4813 */
[----:B------:R-:W-:-:S13]  /*2170*/  ISETP.EQ.OR P0, PT, R30, RZ, !P0 ;  /* 0x000000ff1e00720c */ /* 0x000fda0004702670 */
[----:B------:R-:W-:Y:S01]  /*2180*/  @P0 LOP3.LUT R14, R37, 0x7ff00000, RZ, 0xfc, !PT ;  /* 0x7ff00000250e0812 */ /* 0x000fe200078efcff */
[----:B------:R-:W-:Y:S01]  /*2190*/  @!P0 IMAD.MOV.U32 R36, RZ, RZ, RZ ;  /* 0x000000ffff248224 */ /* 0x000fe200078e00ff */
[----:B------:R-:W-:-:S03]  /*21a0*/  @P0 MOV R36, RZ ;  /* 0x000000ff00240202 */ /* 0x000fc60000000f00 */
[----:B------:R-:W-:Y:S01]  /*21b0*/  @P0 IMAD.MOV.U32 R37, RZ, RZ, R14 ;  /* 0x000000ffff250224 */ /* 0x000fe200078e000e */
[----:B------:R-:W-:Y:S06]  /*21c0*/  BRA `(.L_x_35) ;  /* 0x0000000000147947 */ /* 0x000fec0003800000 */
.L_x_37:
[----:B------:R-:W-:Y:S01]  /*21d0*/  LOP3.LUT R37, R19, 0x80000, RZ, 0xfc, !PT ;  /* 0x0008000013257812 */ /* 0x000fe200078efcff */
[----:B------:R-:W-:Y:S01]  /*21e0*/  IMAD.MOV.U32 R36, RZ, RZ, R18 ;  /* 0x000000ffff247224 */ /* 0x000fe200078e0012 */
[----:B------:R-:W-:Y:S06]  /*21f0*/  BRA `(.L_x_35) ;  /* 0x0000000000087947 */ /* 0x000fec0003800000 */
.L_x_36:
[----:B------:R-:W-:Y:S01]  /*2200*/  LOP3.LUT R37, R15, 0x80000, RZ, 0xfc, !PT ;  /* 0x000800000f257812 */ /* 0x000fe200078efcff */
[----:B------:R-:W-:-:S07]  /*2210*/  IMAD.MOV.U32 R36, RZ, RZ, R14 ;  /* 0x000000ffff247224 */ /* 0x000fce00078e000e */
.L_x_35:
[----:B------:R-:W-:Y:S05]  /*2220*/  BSYNC.RECONVERGENT B3 ;  /* 0x0000000000037941 */ /* 0x000fea0003800200 */
.L_x_33:
[----:B------:R-:W-:Y:S02]  /*2230*/  HFMA2 R27, -RZ, RZ, 0, 0 ;  /* 0x00000000ff1b7431 */ /* 0x000fe400000001ff */
[----:B------:R-:W-:Y:S02]  /*2240*/  IMAD.MOV.U32 R14, RZ, RZ, R36 ;  /* 0x000000ffff0e7224 */ /* 0x000fe400078e0024 */
[----:B------:R-:W-:Y:S01]  /*2250*/  IMAD.MOV.U32 R15, RZ, RZ, R37 ;  /* 0x000000ffff0f7224 */ /* 0x000fe200078e0025 */
[----:B------:R-:W-:Y:S06]  /*2260*/  RET.REL.NODEC R26 `(_Z16convolve2d_gaussPfS_iiiiff) ;  /* 0xffffffdc1a647950 */ /* 0x000fec0003c3ffff */
        .weak           $__internal_1_$__cuda_sm3x_div_rn_noftz_f32_slowpath
        .type           $__internal_1_$__cuda_sm3x_div_rn_noftz_f32_slowpath,@function
        .size           $__internal_1_$__cuda_sm3x_div_rn_noftz_f32_slowpath,(.L_x_264 - $__internal_1_$__cuda_sm3x_div_rn_noftz_f32_slowpath)
$__internal_1_$__cuda_sm3x_div_rn_noftz_f32_slowpath:
[----:B------:R-:W-:Y:S01]  /*2270*/  SHF.R.U32.HI R3, RZ, 0x17, R8 ;  /* 0x00000017ff037819 */ /* 0x000fe20000011608 */
[----:B------:R-:W-:Y:S01]  /*2280*/  BSSY.RECONVERGENT B1, `(.L_x_38) ;  /* 0x0000062000017945 */ /* 0x000fe20003800200 */
[----:B------:R-:W-:Y:S02]  /*2290*/  SHF.R.U32.HI R0, RZ, 0x17, R9 ;  /* 0x00000017ff007819 */ /* 0x000fe40000011609 */
[----:B------:R-:W-:Y:S02]  /*22a0*/  LOP3.LUT R15, R3, 0xff, RZ, 0xc0, !PT ;  /* 0x000000ff030f7812 */ /* 0x000fe400078ec0ff */
[----:B------:R-:W-:-:S03]  /*22b0*/  LOP3.LUT R0, R0, 0xff, RZ, 0xc0, !PT ;  /* 0x000000ff00007812 */ /* 0x000fc600078ec0ff */
[----:B------:R-:W-:Y:S02]  /*22c0*/  VIADD R5, R15, 0xffffffff ;  /* 0xffffffff0f057836 */ /* 0x000fe40000000000 */
[----:B------:R-:W-:-:S03]  /*22d0*/  VIADD R4, R0, 0xffffffff ;  /* 0xffffffff00047836 */ /* 0x000fc60000000000 */
[----:B------:R-:W-:-:S04]  /*22e0*/  ISETP.GT.U32.AND P0, PT, R5, 0xfd, PT ;  /* 0x000000fd0500780c */ /* 0x000fc80003f04070 */
[----:B------:R-:W-:-:S13]  /*22f0*/  ISETP.GT.U32.OR P0, PT, R4, 0xfd, P0 ;  /* 0x000000fd0400780c */ /* 0x000fda0000704470 */
[----:B------:R-:W-:Y:S01]  /*2300*/  @!P0 IMAD.MOV.U32 R3, RZ, RZ, RZ ;  /* 0x000000ffff038224 */ /* 0x000fe200078e00ff */
[----:B------:R-:W-:Y:S06]  /*2310*/  @!P0 BRA `(.L_x_39) ;  /* 0x00000000005c8947 */ /* 0x000fec0003800000 */
[----:B------:R-:W-:Y:S02]  /*2320*/  FSETP.GTU.FTZ.AND P0, PT, |R9|, +INF , PT ;  /* 0x7f8000000900780b */ /* 0x000fe40003f1c200 */
[----:B------:R-:W-:-:S04]  /*2330*/  FSETP.GTU.FTZ.AND P1, PT, |R8|, +INF , PT ;  /* 0x7f8000000800780b */ /* 0x000fc80003f3c200 */
[----:B------:R-:W-:-:S13]  /*2340*/  PLOP3.LUT P0, PT, P0, P1, PT, 0xf8, 0x8f ;  /* 0x00000000008f781c */ /* 0x000fda0000703f70 */
[----:B------:R-:W-:Y:S05]  /*2350*/  @P0 BRA `(.L_x_40) ;  /* 0x00000004004c0947 */ /* 0x000fea0003800000 */
[----:B------:R-:W-:-:S13]  /*2360*/  LOP3.LUT P0, RZ, R8, 0x7fffffff, R9, 0xc8, !PT ;  /* 0x7fffffff08ff7812 */ /* 0x000fda000780c809 */
[----:B------:R-:W-:Y:S05]  /*2370*/  @!P0 BRA `(.L_x_41) ;  /* 0x00000004003c8947 */ /* 0x000fea0003800000 */
[C---:B------:R-:W-:Y:S02]  /*2380*/  FSETP.NEU.FTZ.AND P0, PT, |R9|.reuse, +INF , PT ;  /* 0x7f8000000900780b */ /* 0x040fe40003f1d200 */
[----:B------:R-:W-:Y:S02]  /*2390*/  FSETP.NEU.FTZ.AND P2, PT, |R8|, +INF , PT ;  /* 0x7f8000000800780b */ /* 0x000fe40003f5d200 */
[----:B------:R-:W-:-:S11]  /*23a0*/  FSETP.NEU.FTZ.AND P1, PT, |R9|, +INF , PT ;  /* 0x7f8000000900780b */ /* 0x000fd60003f3d200 */
[----:B------:R-:W-:Y:S05]  /*23b0*/  @!P2 BRA !P0, `(.L_x_41) ;  /* 0x00000004002ca947 */ /* 0x000fea0004000000 */
[----:B------:R-:W-:-:S04]  /*23c0*/  LOP3.LUT P0, RZ, R9, 0x7fffffff, RZ, 0xc0, !PT ;  /* 0x7fffffff09ff7812 */ /* 0x000fc8000780c0ff */
[----:B------:R-:W-:-:S13]  /*23d0*/  PLOP3.LUT P0, PT, P2, P0, PT, 0x2f, 0xf2 ;  /* 0x0000000000f2781c */ /* 0x000fda0001700577 */
[----:B------:R-:W-:Y:S05]  /*23e0*/  @P0 BRA `(.L_x_42) ;  /* 0x0000000400180947 */ /* 0x000fea0003800000 */
[----:B------:R-:W-:-:S04]  /*23f0*/  LOP3.LUT P0, RZ, R8, 0x7fffffff, RZ, 0xc0, !PT ;  /* 0x7fffffff08ff7812 */ /* 0x000fc8000780c0ff */
[----:B------:R-:W-:-:S13]  /*2400*/  PLOP3.LUT P0, PT, P1, P0, PT, 0x2f, 0xf2 ;  /* 0x0000000000f2781c */ /* 0x000fda0000f00577 */
[----:B------:R-:W-:Y:S05]  /*2410*/  @P0 BRA `(.L_x_43) ;  /* 0x0000000400000947 */ /* 0x000fea0003800000 */
[----:B------:R-:W-:Y:S02]  /*2420*/  ISETP.GE.AND P0, PT, R4, RZ, PT ;  /* 0x000000ff0400720c */ /* 0x000fe40003f06270 */
[----:B------:R-:W-:-:S11]  /*2430*/  ISETP.GE.AND P1, PT, R5, RZ, PT ;  /* 0x000000ff0500720c */ /* 0x000fd60003f26270 */
[----:B------:R-:W-:Y:S02]  /*2440*/  @P0 IMAD.MOV.U32 R3, RZ, RZ, RZ ;  /* 0x000000ffff030224 */ /* 0x000fe400078e00ff */
[----:B------:R-:W-:Y:S01]  /*2450*/  @!P0 FFMA R9, R9, 1.84467440737095516160e+19, RZ ;  /* 0x5f80000009098823 */ /* 0x000fe200000000ff */
[----:B------:R-:W-:Y:S02]  /*2460*/  @!P0 IMAD.MOV.U32 R3, RZ, RZ, -0x40 ;  /* 0xffffffc0ff038424 */ /* 0x000fe400078e00ff */
[----:B------:R-:W-:-:S03]  /*2470*/  @!P1 FFMA R8, R8, 1.84467440737095516160e+19, RZ ;  /* 0x5f80000008089823 */ /* 0x000fc600000000ff */
[----:B------:R-:W-:-:S07]  /*2480*/  @!P1 IADD3 R3, PT, PT, R3, 0x40, RZ ;  /* 0x0000004003039810 */ /* 0x000fce0007ffe0ff */
.L_x_39:
[----:B------:R-:W-:Y:S01]  /*2490*/  LEA R5, R15, 0xc0800000, 0x17 ;  /* 0xc08000000f057811 */ /* 0x000fe200078eb8ff */
[----:B------:R-:W-:Y:S01]  /*24a0*/  VIADD R4, R0, 0xffffff81 ;  /* 0xffffff8100047836 */ /* 0x000fe20000000000 */
[----:B------:R-:W-:Y:S03]  /*24b0*/  BSSY.RECONVERGENT B2, `(.L_x_44) ;  /* 0x0000035000027945 */ /* 0x000fe60003800200 */
[----:B------:R-:W-:Y:S02]  /*24c0*/  IMAD.IADD R5, R8, 0x1, -R5 ;  /* 0x0000000108057824 */ /* 0x000fe400078e0a05 */
[C---:B------:R-:W-:Y:S01]  /*24d0*/  IMAD R0, R4.reuse, -0x800000, R9 ;  /* 0xff80000004007824 */ /* 0x040fe200078e0209 */
[----:B------:R-:W-:Y:S01]  /*24e0*/  IADD3 R4, PT, PT, R4, 0x7f, -R15 ;  /* 0x0000007f04047810 */ /* 0x000fe20007ffe80f */
[----:B------:R-:W0:Y:S01]  /*24f0*/  MUFU.RCP R6, R5 ;  /* 0x0000000500067308 */ /* 0x000e220000001000 */
[----:B------:R-:W-:-:S03]  /*2500*/  FADD.FTZ R7, -R5, -RZ ;  /* 0x800000ff05077221 */ /* 0x000fc60000010100 */
[----:B------:R-:W-:Y:S02]  /*2510*/  IMAD.IADD R3, R4, 0x1, R3 ;  /* 0x0000000104037824 */ /* 0x000fe400078e0203 */
[----:B0-----:R-:W-:-:S04]  /*2520*/  FFMA R13, R6, R7, 1 ;  /* 0x3f800000060d7423 */ /* 0x001fc80000000007 */
[----:B------:R-:W-:-:S04]  /*2530*/  FFMA R13, R6, R13, R6 ;  /* 0x0000000d060d7223 */ /* 0x000fc80000000006 */
[----:B------:R-:W-:-:S04]  /*2540*/  FFMA R6, R0, R13, RZ ;  /* 0x0000000d00067223 */ /* 0x000fc800000000ff */
[----:B------:R-:W-:-:S04]  /*2550*/  FFMA R9, R7, R6, R0 ;  /* 0x0000000607097223 */ /* 0x000fc80000000000 */
[----:B------:R-:W-:-:S04]  /*2560*/  FFMA R8, R13, R9, R6 ;  /* 0x000000090d087223 */ /* 0x000fc80000000006 */
[----:B------:R-:W-:-:S04]  /*2570*/  FFMA R7, R7, R8, R0 ;  /* 0x0000000807077223 */ /* 0x000fc80000000000 */
[----:B------:R-:W-:-:S05]  /*2580*/  FFMA R6, R13, R7, R8 ;  /* 0x000000070d067223 */ /* 0x000fca0000000008 */
[----:B------:R-:W-:-:S04]  /*2590*/  SHF.R.U32.HI R0, RZ, 0x17, R6 ;  /* 0x00000017ff007819 */ /* 0x000fc80000011606 */
[----:B------:R-:W-:-:S05]  /*25a0*/  LOP3.LUT R0, R0, 0xff, RZ, 0xc0, !PT ;  /* 0x000000ff00007812 */ /* 0x000fca00078ec0ff */
[----:B------:R-:W-:-:S04]  /*25b0*/  IMAD.IADD R9, R0, 0x1, R3 ;  /* 0x0000000100097824 */ /* 0x000fc800078e0203 */
[----:B------:R-:W-:-:S05]  /*25c0*/  VIADD R0, R9, 0xffffffff ;  /* 0xffffffff09007836 */ /* 0x000fca0000000000 */
[----:B------:R-:W-:-:S13]  /*25d0*/  ISETP.GE.U32.AND P0, PT, R0, 0xfe, PT ;  /* 0x000000fe0000780c */ /* 0x000fda0003f06070 */
[----:B------:R-:W-:Y:S05]  /*25e0*/  @!P0 BRA `(.L_x_45) ;  /* 0x0000000000808947 */ /* 0x000fea0003800000 */
[----:B------:R-:W-:-:S13]  /*25f0*/  ISETP.GT.AND P0, PT, R9, 0xfe, PT ;  /* 0x000000fe0900780c */ /* 0x000fda0003f04270 */
[----:B------:R-:W-:Y:S05]  /*2600*/  @P0 BRA `(.L_x_46) ;  /* 0x00000000006c0947 */ /* 0x000fea0003800000 */
[----:B------:R-:W-:-:S13]  /*2610*/  ISETP.GE.AND P0, PT, R9, 0x1, PT ;  /* 0x000000010900780c */ /* 0x000fda0003f06270 */
[----:B------:R-:W-:Y:S05]  /*2620*/  @P0 BRA `(.L_x_47) ;  /* 0x0000000000740947 */ /* 0x000fea0003800000 */
[----:B------:R-:W-:Y:S02]  /*2630*/  ISETP.GE.AND P0, PT, R9, -0x18, PT ;  /* 0xffffffe80900780c */ /* 0x000fe40003f06270 */
[----:B------:R-:W-:-:S11]  /*2640*/  LOP3.LUT R6, R6, 0x80000000, RZ, 0xc0, !PT ;  /* 0x8000000006067812 */ /* 0x000fd600078ec0ff */
[----:B------:R-:W-:Y:S05]  /*2650*/  @!P0 BRA `(.L_x_47) ;  /* 0x0000000000688947 */ /* 0x000fea0003800000 */
[-CC-:B------:R-:W-:Y:S01]  /*2660*/  FFMA.RZ R0, R13, R7.reuse, R8.reuse ;  /* 0x000000070d007223 */ /* 0x180fe2000000c008 */
[----:B------:R-:W-:Y:S01]  /*2670*/  IADD3 R5, PT, PT, R9, 0x20, RZ ;  /* 0x0000002009057810 */ /* 0x000fe20007ffe0ff */
[-CC-:B------:R-:W-:Y:S01]  /*2680*/  FFMA.RM R3, R13, R7.reuse, R8.reuse ;  /* 0x000000070d037223 */ /* 0x180fe20000004008 */
[----:B------:R-:W-:Y:S02]  /*2690*/  ISETP.NE.AND P2, PT, R9, RZ, PT ;  /* 0x000000ff0900720c */ /* 0x000fe40003f45270 */
[----:B------:R-:W-:Y:S01]  /*26a0*/  LOP3.LUT R4, R0, 0x7fffff, RZ, 0xc0, !PT ;  /* 0x007fffff00047812 */ /* 0x000fe200078ec0ff */
[----:B------:R-:W-:Y:S01]  /*26b0*/  FFMA.RP R0, R13, R7, R8 ;  /* 0x000000070d007223 */ /* 0x000fe20000008008 */
[----:B------:R-:W-:Y:S01]  /*26c0*/  IMAD.MOV R7, RZ, RZ, -R9 ;  /* 0x000000ffff077224 */ /* 0x000fe200078e0a09 */
[----:B------:R-:W-:Y:S02]  /*26d0*/  ISETP.NE.AND P1, PT, R9, RZ, PT ;  /* 0x000000ff0900720c */ /* 0x000fe40003f25270 */
[----:B------:R-:W-:-:S02]  /*26e0*/  LOP3.LUT R4, R4, 0x800000, RZ, 0xfc, !PT ;  /* 0x0080000004047812 */ /* 0x000fc400078efcff */
[----:B------:R-:W-:Y:S02]  /*26f0*/  FSETP.NEU.FTZ.AND P0, PT, R0, R3, PT ;  /* 0x000000030000720b */ /* 0x000fe40003f1d000 */
[----:B------:R-:W-:Y:S02]  /*2700*/  SHF.L.U32 R5, R4, R5, RZ ;  /* 0x0000000504057219 */ /* 0x000fe400000006ff */
[----:B------:R-:W-:Y:S02]  /*2710*/  SEL R3, R7, RZ, P2 ;  /* 0x000000ff07037207 */ /* 0x000fe40001000000 */
[----:B------:R-:W-:Y:S02]  /*2720*/  ISETP.NE.AND P1, PT, R5, RZ, P1 ;  /* 0x000000ff0500720c */ /* 0x000fe40000f25270 */
[----:B------:R-:W-:Y:S02]  /*2730*/  SHF.R.U32.HI R3, RZ, R3, R4 ;  /* 0x00000003ff037219 */ /* 0x000fe40000011604 */
[----:B------:R-:W-:-:S02]  /*2740*/  PLOP3.LUT P0, PT, P0, P1, PT, 0xf8, 0x8f ;  /* 0x00000000008f781c */ /* 0x000fc40000703f70 */
[----:B------:R-:W-:Y:S02]  /*2750*/  SHF.R.U32.HI R5, RZ, 0x1, R3 ;  /* 0x00000001ff057819 */ /* 0x000fe40000011603 */
[----:B------:R-:W-:-:S04]  /*2760*/  SEL R0, RZ, 0x1, !P0 ;  /* 0x00000001ff007807 */ /* 0x000fc80004000000 */
[----:B------:R-:W-:-:S04]  /*2770*/  LOP3.LUT R0, R0, 0x1, R5, 0xf8, !PT ;  /* 0x0000000100007812 */ /* 0x000fc800078ef805 */
[----:B------:R-:W-:-:S05]  /*2780*/  LOP3.LUT R0, R0, R3, RZ, 0xc0, !PT ;  /* 0x0000000300007212 */ /* 0x000fca00078ec0ff */
[----:B------:R-:W-:-:S05]  /*2790*/  IMAD.IADD R5, R5, 0x1, R0 ;  /* 0x0000000105057824 */ /* 0x000fca00078e0200 */
[----:B------:R-:W-:Y:S01]  /*27a0*/  LOP3.LUT R6, R5, R6, RZ, 0xfc, !PT ;  /* 0x0000000605067212 */ /* 0x000fe200078efcff */
[----:B------:R-:W-:Y:S06]  /*27b0*/  BRA `(.L_x_47) ;  /* 0x0000000000107947 */ /* 0x000fec0003800000 */
.L_x_46:
[----:B------:R-:W-:-:S04]  /*27c0*/  LOP3.LUT R6, R6, 0x80000000, RZ, 0xc0, !PT ;  /* 0x8000000006067812 */ /* 0x000fc800078ec0ff */
[----:B------:R-:W-:Y:S01]  /*27d0*/  LOP3.LUT R6, R6, 0x7f800000, RZ, 0xfc, !PT ;  /* 0x7f80000006067812 */ /* 0x000fe200078efcff */
[----:B------:R-:W-:Y:S06]  /*27e0*/  BRA `(.L_x_47) ;  /* 0x0000000000047947 */ /* 0x000fec0003800000 */
.L_x_45:
[----:B------:R-:W-:-:S07]  /*27f0*/  IMAD R6, R3, 0x800000, R6 ;  /* 0x0080000003067824 */ /* 0x000fce00078e0206 */
.L_x_47:
[----:B------:R-:W-:Y:S05]  /*2800*/  BSYNC.RECONVERGENT B2 ;  /* 0x0000000000027941 */ /* 0x000fea0003800200 */
.L_x_44:
[----:B------:R-:W-:Y:S05]  /*2810*/  BRA `(.L_x_48) ;  /* 0x0000000000207947 */ /* 0x000fea0003800000 */
.L_x_43:
[----:B------:R-:W-:-:S04]  /*2820*/  LOP3.LUT R6, R8, 0x80000000, R9, 0x48, !PT ;  /* 0x8000000008067812 */ /* 0x000fc800078e4809 */
[----:B------:R-:W-:Y:S01]  /*2830*/  LOP3.LUT R6, R6, 0x7f800000, RZ, 0xfc, !PT ;  /* 0x7f80000006067812 */ /* 0x000fe200078efcff */
[----:B------:R-:W-:Y:S06]  /*2840*/  BRA `(.L_x_48) ;  /* 0x0000000000147947 */ /* 0x000fec0003800000 */
.L_x_42:
[----:B------:R-:W-:Y:S01]  /*2850*/  LOP3.LUT R6, R8, 0x80000000, R9, 0x48, !PT ;  /* 0x8000000008067812 */ /* 0x000fe200078e4809 */
[----:B------:R-:W-:Y:S06]  /*2860*/  BRA `(.L_x_48) ;  /* 0x00000000000c7947 */ /* 0x000fec0003800000 */
.L_x_41:
[----:B------:R-:W0:Y:S01]  /*2870*/  MUFU.RSQ R6, -QNAN ;  /* 0xffc0000000067908 */ /* 0x000e220000001400 */
[----:B------:R-:W-:Y:S05]  /*2880*/  BRA `(.L_x_48) ;  /* 0x0000000000047947 */ /* 0x000fea0003800000 */
.L_x_40:
[----:B------:R-:W-:-:S07]  /*2890*/  FADD.FTZ R6, R9, R8 ;  /* 0x0000000809067221 */ /* 0x000fce0000010000 */
.L_x_48:
[----:B------:R-:W-:Y:S05]  /*28a0*/  BSYNC.RECONVERGENT B1 ;  /* 0x0000000000017941 */ /* 0x000fea0003800200 */
.L_x_38:
[----:B------:R-:W-:-:S04]  /*28b0*/  IMAD.MOV.U32 R3, RZ, RZ, 0x0 ;  /* 0x00000000ff037424 */ /* 0x000fc800078e00ff */
[----:B0-----:R-:W-:Y:S05]  /*28c0*/  RET.REL.NODEC R2 `(_Z16convolve2d_gaussPfS_iiiiff) ;  /* 0xffffffd402cc7950 */ /* 0x001fea0003c3ffff */
.L_x_49:
[----:B------:R-:W-:-:S00]  /*28d0*/  BRA `(.L_x_49) ;  /* 0xfffffffc00fc7947 */ /* 0x000fc0000383ffff */
[----:B------:R-:W-:-:S00]  /*28e0*/  NOP ;  /* 0x0000000000007918 */ /* 0x000fc00000000000 */
        /* <DEDUP_REMOVED lines=9> */
.L_x_264:


//--------------------- .text._Z26convolve3d_gauss_with_maskPfS_S_iiiiiifffb --------------------------
	.section	.text._Z26convolve3d_gauss_with_maskPfS_S_iiiiiifffb,"ax",@progbits
	.align	128
        .global         _Z26convolve3d_gauss_with_maskPfS_S_iiiiiifffb
        .type           _Z26convolve3d_gauss_with_maskPfS_S_iiiiiifffb,@function
        .size           _Z26convolve3d_gauss_with_maskPfS_S_iiiiiifffb,(.L_x_266 - _Z26convolve3d_gauss_with_maskPfS_S_iiiiiifffb)
        .other          _Z26convolve3d_gauss_with_maskPfS_S_iiiiiifffb,@"STO_CUDA_ENTRY STV_DEFAULT"
_Z26convolve3d_gauss_with_maskPfS_S_iiiiiifffb:
.text._Z26convolve3d_gauss_with_maskPfS_S_iiiiiifffb:
[----:B------:R-:W-:Y:S01]  /*0000*/  LDC R1, c[0x0][0x37c] ;  /* 0x0000df00ff017b82 */ /* 0x000fe20000000800 */
[----:B------:R-:W0:Y:S07]  /*0010*/  S2R R3, SR_TID.Y ;  /* 0x0000000000037919 */ /* 0x000e2e0000002200 */
[----:B------:R-:W1:Y:S01]  /*0020*/  S2UR UR4, SR_CTAID.X ;  /* 0x00000000000479c3 */ /* 0x000e620000002500 */
[----:B------:R-:W1:Y:S01]  /*0030*/  LDCU UR5, c[0x0][0x360] ;  /* 0x00006c00ff0577ac */ /* 0x000e620008000800 */
[----:B------:R-:W2:Y:S01]  /*0040*/  S2R R7, SR_TID.X ;  /* 0x0000000000077919 */ /* 0x000ea20000002100 */
[----:B------:R-:W3:Y:S05]  /*0050*/  LDCU.64 UR8, c[0x0][0x398] ;  /* 0x00007300ff0877ac */ /* 0x000eea0008000a00 */
[----:B------:R-:W0:Y:S08]  /*0060*/  S2UR UR6, SR_CTAID.Y ;  /* 0x00000000000679c3 */ /* 0x000e300000002600 */
[----:B------:R-:W0:Y:S08]  /*0070*/  LDC R4, c[0x0][0x364] ;  /* 0x0000d900ff047b82 */ /* 0x000e300000000800 */
[----:B------:R-:W4:Y:S01]  /*0080*/  LDC R0, c[0x0][0x3a0] ;  /* 0x0000e800ff007b82 */ /* 0x000f220000000800 */
[----:B-1----:R-:W-:Y:S01]  /*0090*/  UIMAD UR4, UR4, UR5, URZ ;  /* 0x00000005040472a4 */ /* 0x002fe2000f8e02ff */
[----:B0-----:R-:W-:-:S05]  /*00a0*/  IMAD R4, R4, UR6, R3 ;  /* 0x0000000604047c24 */ /* 0x001fca000f8e0203 */
[----:B--2---:R-:W-:Y:S02]  /*00b0*/  IADD3 R3, PT, PT, R7, UR4, RZ ;  /* 0x0000000407037c10 */ /* 0x004fe4000fffe0ff */
[----:B---3--:R-:W-:-:S04]  /*00c0*/  ISETP.GE.AND P0, PT, R4, UR9, PT ;  /* 0x0000000904007c0c */ /* 0x008fc8000bf06270 */
[----:B------:R-:W-:-:S04]  /*00d0*/  ISETP.GE.OR P0, PT, R3, UR8, P0 ;  /* 0x0000000803007c0c */ /* 0x000fc80008706670 */
[----:B----4-:R-:W-:-:S13]  /*00e0*/  ISETP.LT.OR P0, PT, R0, 0x1, P0 ;  /* 0x000000010000780c */ /* 0x010fda0000701670 */
[----:B------:R-:W-:Y:S05]  /*00f0*/  @P0 EXIT ;  /* 0x000000000000094d */ /* 0x000fea0003800000 */
[----:B------:R-:W0:Y:S01]  /*0100*/  LDCU UR5, c[0x0][0x3ac] ;  /* 0x00007580ff0577ac */ /* 0x000e220008000800 */
[----:B------:R-:W1:Y:S01]  /*0110*/  LDC R2, c[0x0][0x3a4] ;  /* 0x0000e900ff027b82 */ /* 0x000e620000000800 */
[----:B------:R-:W2:Y:S01]  /*0120*/  LDCU.64 UR10, c[0x0][0x358] ;  /* 0x00006b00ff0a77ac */ /* 0x000ea20008000a00 */
[----:B0-----:R-:W-:Y:S01]  /*0130*/  UISETP.GE.AND UP0, UPT, UR5, 0x1, UPT ;  /* 0x000000010500788c */ /* 0x001fe2000bf06270 */
[----:B-1----:R-:W-:-:S08]  /*0140*/  LEA.HI R2, R2, R2, RZ, 0x1 ;  /* 0x0000000202027211 */ /* 0x002fd000078f08ff */
[----:B--2---:R-:W-:Y:S05]  /*0150*/  BRA.U !UP0, `(.L_x_50) ;  /* 0x0000003d08947547 */ /* 0x004fea000b800000 */
[----:B------:R-:W0:Y:S02]  /*0160*/  LDCU UR6, c[0x0][0x3a8] ;  /* 0x00007500ff0677ac */ /* 0x000e240008000800 */
[----:B0-----:R-:W-:-:S09]  /*0170*/  UISETP.GE.AND UP0, UPT, UR6, 0x1, UPT ;  /* 0x000000010600788c */ /* 0x001fd2000bf06270 */
[----:B------:R-:W-:Y:S05]  /*0180*/  BRA.U !UP0, `(.L_x_51) ;  /* 0x0000002508647547 */ /* 0x000fea000b800000 */
[----:B------:R-:W0:Y:S01]  /*0190*/  LDCU UR12, c[0x0][0x3b0] ;  /* 0x00007600ff0c77ac */ /* 0x000e220008000800 */
[----:B------:R-:W-:Y:S01]  /*01a0*/  SHF.R.S32.HI R2, RZ, 0x1, R2 ;  /* 0x00000001ff027819 */ /* 0x000fe20000011402 */
[----:B------:R-:W-:Y:S01]  /*01b0*/  IMAD.MOV.U32 R5, RZ, RZ, RZ ;  /* 0x000000ffff057224 */ /* 0x000fe200078e00ff */
[----:B------:R-:W1:Y:S02]  /*01c0*/  LDCU.64 UR8, c[0x0][0x380] ;  /* 0x00007000ff0877ac */ /* 0x000e640008000a00 */
[----:B------:R-:W-:Y:S02]  /*01d0*/  IADD3 R6, PT, PT, R7, UR4, -R2 ;  /* 0x0000000407067c10 */ /* 0x000fe4000fffe802 */
[----:B------:R-:W-:Y:S01]  /*01e0*/  IADD3 R7, PT, PT, R3, -R2, RZ ;  /* 0x8000000203077210 */ /* 0x000fe20007ffe0ff */
[----:B------:R-:W-:Y:S01]  /*01f0*/  ULEA.HI UR6, UR6, UR6, URZ, 0x1 ;  /* 0x0000000606067291 */ /* 0x000fe2000f8f08ff */
[----:B------:R-:W-:Y:S01]  /*0200*/  IADD3 R8, PT, PT, -R2, 0x3, RZ ;  /* 0x0000000302087810 */ /* 0x000fe20007ffe1ff */
[----:B------:R-:W-:-:S02]  /*0210*/  ULEA.HI UR5, UR5, UR5, URZ, 0x1 ;  /* 0x0000000505057291 */ /* 0x000fc4000f8f08ff */
[----:B------:R-:W-:Y:S02]  /*0220*/  USHF.R.S32.HI UR6, URZ, 0x1, UR6 ;  /* 0x00000001ff067899 */ /* 0x000fe40008011406 */
[----:B------:R-:W-:Y:S01]  /*0230*/  USHF.R.S32.HI UR5, URZ, 0x1, UR5 ;  /* 0x00000001ff057899 */ /* 0x000fe20008011405 */
[----:B0-----:R-:W0:Y:S03]  /*0240*/  F2F.F64.F32 R18, UR12 ;  /* 0x0000000c00127d10 */ /* 0x001e260008201800 */
[----:B------:R-:W-:Y:S01]  /*0250*/  VIADD R9, R4, -UR6 ;  /* 0x8000000604097c36 */ /* 0x000fe20008000000 */
[----:B-1----:R-:W-:-:S04]  /*0260*/  UIADD3 UR7, UP0, UPT, UR8, 0x8, URZ ;  /* 0x0000000808077890 */ /* 0x002fc8000ff1e0ff */
[----:B------:R-:W-:-:S12]  /*0270*/  UIADD3.X UR8, UPT, UPT, URZ, UR9, URZ, UP0, !UPT ;  /* 0x00000009ff087290 */ /* 0x000fd800087fe4ff */
.L_x_92:
[----:B-1----:R-:W1:Y:S01]  /*0280*/  LDCU.128 UR12, c[0x0][0x390] ;  /* 0x00007200ff0c77ac */ /* 0x002e620008000c00 */
[----:B------:R-:W-:Y:S01]  /*0290*/  BSSY.RECONVERGENT B1, `(.L_x_52) ;  /* 0x0000243000017945 */ /* 0x000fe20003800200 */
[----:B-1----:R-:W-:Y:S01]  /*02a0*/  UISETP.NE.U32.AND UP0, UPT, UR12, URZ, UPT ;  /* 0x000000ff0c00728c */ /* 0x002fe2000bf05070 */
[----:B--2---:R-:W-:-:S03]  /*02b0*/  IMAD R10, R5, UR15, R4 ;  /* 0x0000000f050a7c24 */ /* 0x004fc6000f8e0204 */
[----:B------:R-:W-:Y:S01]  /*02c0*/  UISETP.NE.AND.EX UP0, UPT, UR13, URZ, UPT, UP0 ;  /* 0x000000ff0d00728c */ /* 0x000fe2000bf05300 */
[----:B------:R-:W-:-:S08]  /*02d0*/  IMAD R10, R10, UR14, R3 ;  /* 0x0000000e0a0a7c24 */ /* 0x000fd0000f8e0203 */
[----:B------:R-:W-:Y:S05]  /*02e0*/  BRA.U !UP0, `(.L_x_53) ;  /* 0x0000000108247547 */ /* 0x000fea000b800000 */
[----:B------:R-:W1:Y:S02]  /*02f0*/  LDC.64 R12, c[0x0][0x390] ;  /* 0x0000e400ff0c7b82 */ /* 0x000e640000000a00 */
[----:B-1----:R-:W-:-:S06]  /*0300*/  IMAD.WIDE R12, R10, 0x4, R12 ;  /* 0x000000040a0c7825 */ /* 0x002fcc00078e020c */
[----:B------:R-:W2:Y:S02]  /*0310*/  LDG.E.CONSTANT R12, desc[UR10][R12.64] ;  /* 0x0000000a0c0c7981 */ /* 0x000ea4000c1e9900 */
[----:B--2---:R-:W-:-:S13]  /*0320*/  FSETP.NEU.AND P0, PT, R12, RZ, PT ;  /* 0x000000ff0c00720b */ /* 0x004fda0003f0d000 */
[----:B------:R-:W-:Y:S05]  /*0330*/  @P0 BRA `(.L_x_53) ;  /* 0x0000000000100947 */ /* 0x000fea0003800000 */
[----:B------:R-:W1:Y:S02]  /*0340*/  LDC.64 R12, c[0x0][0x380] ;  /* 0x0000e000ff0c7b82 */ /* 0x000e640000000a00 */
[----:B-1----:R-:W-:-:S05]  /*0350*/  IMAD.WIDE R12, R10, 0x4, R12 ;  /* 0x000000040a0c7825 */ /* 0x002fca00078e020c */
[----:B------:R1:W5:Y:S01]  /*0360*/  LDG.E.CONSTANT R15, desc[UR10][R12.64] ;  /* 0x0000000a0c0f7981 */ /* 0x000362000c1e9900 */
[----:B------:R-:W-:Y:S05]  /*0370*/  BRA `(.L_x_54) ;  /* 0x0000000000307947 */ /* 0x000fea0003800000 */
.L_x_53:
[----:B------:R-:W1:Y:S02]  /*0380*/  LDCU.U8 UR4, c[0x0][0x3bc] ;  /* 0x00007780ff0477ac */ /* 0x000e640008000000 */
[----:B-1----:R-:W-:-:S04]  /*0390*/  UPRMT UR4, UR4, 0x8880, URZ ;  /* 0x0000888004047896 */ /* 0x002fc800080000ff */
[----:B------:R-:W-:-:S09]  /*03a0*/  UISETP.NE.AND UP0, UPT, UR4, URZ, UPT ;  /* 0x000000ff0400728c */ /* 0x000fd2000bf05270 */
[----:B------:R-:W-:Y:S05]  /*03b0*/  BRA.U !UP0, `(.L_x_55) ;  /* 0x0000000108307547 */ /* 0x000fea000b800000 */
[----:B------:R-:W1:Y:S02]  /*03c0*/  LDC.64 R12, c[0x0][0x380] ;  /* 0x0000e000ff0c7b82 */ /* 0x000e640000000a00 */
[----:B-1----:R-:W-:-:S06]  /*03d0*/  IMAD.WIDE R14, R10, 0x4, R12 ;  /* 0x000000040a0e7825 */ /* 0x002fcc00078e020c */
[----:B------:R-:W2:Y:S01]  /*03e0*/  LDG.E.CONSTANT R15, desc[UR10][R14.64] ;  /* 0x0000000a0e0f7981 */ /* 0x000ea2000c1e9900 */
[----:B------:R-:W-:Y:S01]  /*03f0*/  UMOV UR12, 0xa0b5ed8d ;  /* 0xa0b5ed8d000c7882 */ /* 0x000fe20000000000 */
[----:B------:R-:W-:Y:S01]  /*0400*/  UMOV UR13, 0x3eb0c6f7 ;  /* 0x3eb0c6f7000d7882 */ /* 0x000fe20000000000 */
[----:B--2---:R-:W1:Y:S02]  /*0410*/  F2F.F64.F32 R12, R15 ;  /* 0x0000000f000c7310 */ /* 0x004e640000201800 */
[----:B-1----:R-:W-:-:S14]  /*0420*/  DSETP.GTU.AND P0, PT, R12, UR12, PT ;  /* 0x0000000c0c007e2a */ /* 0x002fdc000bf0c000 */
[----:B------:R-:W-:Y:S05]  /*0430*/  @P0 BRA `(.L_x_55) ;  /* 0x0000000000100947 */ /* 0x000fea0003800000 */
.L_x_54:
[----:B-1----:R-:W1:Y:S02]  /*0440*/  LDC.64 R12, c[0x0][0x388] ;  /* 0x0000e200ff0c7b82 */ /* 0x002e640000000a00 */
[----:B-1----:R-:W-:-:S05]  /*0450*/  IMAD.WIDE R10, R10, 0x4, R12 ;  /* 0x000000040a0a7825 */ /* 0x002fca00078e020c */
[----:B-----5:R2:W-:Y:S01]  /*0460*/  STG.E desc[UR10][R10.64], R15 ;  /* 0x0000000f0a007986 */ /* 0x0205e2000c10190a */
[----:B------:R-:W-:Y:S05]  /*0470*/  BRA `(.L_x_56) ;  /* 0x0000002000907947 */ /* 0x000fea0003800000 */
.L_x_55:
[----:B------:R-:W-:Y:S01]  /*0480*/  MOV R11, RZ ;  /* 0x000000ff000b7202 */ /* 0x000fe20000000f00 */
[----:B------:R-:W-:Y:S01]  /*0490*/  IMAD.MOV.U32 R12, RZ, RZ, RZ ;  /* 0x000000ffff0c7224 */ /* 0x000fe200078e00ff */
[----:B------:R-:W-:-:S07]  /*04a0*/  MOV R0, RZ ;  /* 0x000000ff00007202 */ /* 0x000fce0000000f00 */
.L_x_89:
[----:B------:R-:W1:Y:S01]  /*04b0*/  LDCU UR4, c[0x0][0x3a0] ;  /* 0x00007400ff0477ac */ /* 0x000e620008000800 */
[C---:B------:R-:W-:Y:S01]  /*04c0*/  IADD3 R14, PT, PT, R12.reuse, -UR5, R5 ;  /* 0x800000050c0e7c10 */ /* 0x040fe2000fffe005 */
[----:B------:R-:W-:Y:S01]  /*04d0*/  VIADD R12, R12, 0x1 ;  /* 0x000000010c0c7836 */ /* 0x000fe20000000000 */
[----:B------:R-:W2:Y:S02]  /*04e0*/  LDCU UR6, c[0x0][0x3ac] ;  /* 0x00007580ff0677ac */ /* 0x000ea40008000800 */
[----:B-1----:R-:W-:Y:S02]  /*04f0*/  ISETP.GE.U32.AND P0, PT, R14, UR4, PT ;  /* 0x000000040e007c0c */ /* 0x002fe4000bf06070 */
[----:B--2---:R-:W-:-:S11]  /*0500*/  ISETP.NE.AND P1, PT, R12, UR6, PT ;  /* 0x000000060c007c0c */ /* 0x004fd6000bf25270 */
[----:B------:R-:W-:Y:S05]  /*0510*/  @P0 BRA `(.L_x_57) ;  /* 0x0000002000100947 */ /* 0x000fea0003800000 */
[----:B------:R-:W1:Y:S01]  /*0520*/  LDCU UR4, c[0x0][0x3b8] ;  /* 0x00007700ff0477ac */ /* 0x000e620008000800 */
[----:B------:R-:W-:Y:S01]  /*0530*/  IMAD.MOV.U32 R16, RZ, RZ, 0x1 ;  /* 0x00000001ff107424 */ /* 0x000fe200078e00ff */
[----:B------:R-:W-:-:S04]  /*0540*/  IADD3 R2, PT, PT, R14, -R5, RZ ;  /* 0x800000050e027210 */ /* 0x000fc80007ffe0ff */
[----:B------:R-:W-:-:S04]  /*0550*/  I2FP.F32.S32 R2, R2 ;  /* 0x0000000200027245 */ /* 0x000fc80000201400 */
[----:B------:R-:W-:Y:S08]  /*0560*/  F2F.F64.F32 R26, R2 ;  /* 0x00000002001a7310 */ /* 0x000ff00000201800 */
[----:B-1----:R-:W1:Y:S08]  /*0570*/  F2F.F64.F32 R24, UR4 ;  /* 0x0000000400187d10 */ /* 0x002e700008201800 */
[----:B-1----:R-:W1:Y:S02]  /*0580*/  MUFU.RCP64H R17, R25 ;  /* 0x0000001900117308 */ /* 0x002e640000001800 */
[----:B-1----:R-:W-:-:S08]  /*0590*/  DFMA R20, -R24, R16, 1 ;  /* 0x3ff000001814742b */ /* 0x002fd00000000110 */
        /* <DEDUP_REMOVED lines=13> */
[----:B------:R-:W-:-:S07]  /*0670*/  MOV R2, 0x690 ;  /* 0x0000069000027802 */ /* 0x000fce0000000f00 */
[----:B0-----:R-:W-:Y:S05]  /*0680*/  CALL.REL.NOINC `($__internal_2_$__cuda_sm20_div_rn_f64_full) ;  /* 0x0000005000707944 */ /* 0x001fea0003c00000 */
[----:B------:R-:W-:Y:S01]  /*0690*/  MOV R20, R40 ;  /* 0x0000002800147202 */ /* 0x000fe20000000f00 */
[----:B------:R-:W-:-:S07]  /*06a0*/  IMAD.MOV.U32 R21, RZ, RZ, R41 ;  /* 0x000000ffff157224 */ /* 0x000fce00078e0029 */
.L_x_58:
[----:B------:R-:W1:Y:S01]  /*06b0*/  F2F.F32.F64 R13, R20 ;  /* 0x00000014000d7310 */ /* 0x000e620000301000 */
[----:B------:R-:W-:Y:S01]  /*06c0*/  MOV R16, RZ ;  /* 0x000000ff00107202 */ /* 0x000fe20000000f00 */
[----:B-1----:R-:W-:-:S07]  /*06d0*/  FMUL R13, R13, 1.4426950216293334961 ;  /* 0x3fb8aa3b0d0d7820 */ /* 0x002fce0000400000 */
.L_x_88:
[----:B------:R-:W1:Y:S01]  /*06e0*/  LDC R15, c[0x0][0x3a4] ;  /* 0x0000e900ff0f7b82 */ /* 0x000e620000000800 */
[----:B------:R-:W2:Y:S01]  /*06f0*/  LDCU UR4, c[0x0][0x39c] ;  /* 0x00007380ff0477ac */ /* 0x000ea20008000800 */
[----:B------:R-:W-:Y:S01]  /*0700*/  IMAD.IADD R17, R9, 0x1, R16 ;  /* 0x0000000109117824 */ /* 0x000fe200078e0210 */
[----:B------:R-:W-:Y:S01]  /*0710*/  IADD3 R16, PT, PT, R16, 0x1, RZ ;  /* 0x0000000110107810 */ /* 0x000fe20007ffe0ff */
[----:B------:R-:W-:Y:S01]  /*0720*/  BSSY.RECONVERGENT B0, `(.L_x_59) ;  /* 0x00001e2000007945 */ /* 0x000fe20003800200 */
[----:B------:R-:W3:Y:S02]  /*0730*/  LDCU UR6, c[0x0][0x3a8] ;  /* 0x00007500ff0677ac */ /* 0x000ee40008000800 */
[----:B---3--:R-:W-:Y:S02]  /*0740*/  ISETP.NE.AND P2, PT, R16, UR6, PT ;  /* 0x0000000610007c0c */ /* 0x008fe4000bf45270 */
[----:B-1----:R-:W-:-:S04]  /*0750*/  ISETP.GT.AND P0, PT, R15, RZ, PT ;  /* 0x000000ff0f00720c */ /* 0x002fc80003f04270 */
[----:B------:R-:W-:-:S04]  /*0760*/  ISETP.GT.AND P0, PT, R17, -0x1, P0 ;  /* 0xffffffff1100780c */ /* 0x000fc80000704270 */
[----:B--2---:R-:W-:-:S13]  /*0770*/  ISETP.LT.AND P0, PT, R17, UR4, P0 ;  /* 0x0000000411007c0c */ /* 0x004fda0008701270 */
[----:B------:R-:W-:Y:S05]  /*0780*/  @!P0 BRA `(.L_x_60) ;  /* 0x0000001c006c8947 */ /* 0x000fea0003800000 */
[----:B------:R-:W1:Y:S01]  /*0790*/  LDCU UR4, c[0x0][0x3b4] ;  /* 0x00007680ff0477ac */ /* 0x000e620008000800 */
[----:B------:R-:W-:Y:S02]  /*07a0*/  HFMA2 R22, -RZ, RZ, 0, 5.9604644775390625e-08 ;  /* 0x00000001ff167431 */ /* 0x000fe400000001ff */
[----:B------:R-:W-:Y:S01]  /*07b0*/  IMAD.IADD R2, R17, 0x1, -R4 ;  /* 0x0000000111027824 */ /* 0x000fe200078e0a04 */
[----:B------:R-:W-:Y:S01]  /*07c0*/  BSSY.RECONVERGENT B3, `(.L_x_61) ;  /* 0x0000018000037945 */ /* 0x000fe20003800200 */
[----:B------:R-:W-:-:S03]  /*07d0*/  ISETP.GE.U32.AND P3, PT, R15, 0x4, PT ;  /* 0x000000040f00780c */ /* 0x000fc60003f66070 */
        /* <DEDUP_REMOVED lines=20> */
[----:B------:R-:W-:Y:S01]  /*0920*/  IMAD.MOV.U32 R20, RZ, RZ, R40 ;  /* 0x000000ffff147224 */ /* 0x000fe200078e0028 */
[----:B------:R-:W-:-:S07]  /*0930*/  MOV R21, R41 ;  /* 0x0000002900157202 */ /* 0x000fce0000000f00 */
.L_x_62:
[----:B------:R-:W-:Y:S05]  /*0940*/  BSYNC.RECONVERGENT B3 ;  /* 0x0000000000037941 */ /* 0x000fea0003800200 */
.L_x_61:
[----:B------:R-:W1:Y:S01]  /*0950*/  LDCU UR4, c[0x0][0x39c] ;  /* 0x00007380ff0477ac */ /* 0x000e620008000800 */
[----:B------:R-:W2:Y:S01]  /*0960*/  F2F.F32.F64 R15, R20 ;  /* 0x00000014000f7310 */ /* 0x000ea20000301000 */
[----:B------:R-:W-:Y:S02]  /*0970*/  IMAD.MOV.U32 R32, RZ, RZ, RZ ;  /* 0x000000ffff207224 */ /* 0x000fe400078e00ff */
[----:B--2---:R-:W-:Y:S01]  /*0980*/  FMUL R15, R15, 1.4426950216293334961 ;  /* 0x3fb8aa3b0f0f7820 */ /* 0x004fe20000400000 */
[----:B-1----:R-:W-:Y:S01]  /*0990*/  IMAD R17, R14, UR4, R17 ;  /* 0x000000040e117c24 */ /* 0x002fe2000f8e0211 */
[----:B------:R-:W-:Y:S06]  /*09a0*/  @!P3 BRA `(.L_x_63) ;  /* 0x0000000c00c8b947 */ /* 0x000fec0003800000 */
[----:B------:R-:W1:Y:S01]  /*09b0*/  LDC R32, c[0x0][0x3a4] ;  /* 0x0000e900ff207b82 */ /* 0x000e620000000800 */
[----:B------:R-:W2:Y:S01]  /*09c0*/  LDCU UR4, c[0x0][0x398] ;  /* 0x00007300ff0477ac */ /* 0x000ea20008000800 */
[----:B------:R-:W-:Y:S01]  /*09d0*/  MOV R33, R6 ;  /* 0x0000000600217202 */ /* 0x000fe20000000f00 */
[----:B------:R-:W-:Y:S02]  /*09e0*/  IMAD.MOV.U32 R34, RZ, RZ, R8 ;  /* 0x000000ffff227224 */ /* 0x000fe400078e0008 */
[----:B--2---:R-:W-:Y:S01]  /*09f0*/  IMAD R35, R17, UR4, R6 ;  /* 0x0000000411237c24 */ /* 0x004fe2000f8e0206 */
[----:B-1----:R-:W-:-:S04]  /*0a00*/  LOP3.LUT R32, R32, 0x7ffffffc, RZ, 0xc0, !PT ;  /* 0x7ffffffc20207812 */ /* 0x002fc800078ec0ff */
[----:B------:R-:W-:-:S07]  /*0a10*/  IADD3 R36, PT, PT, -R32, RZ, RZ ;  /* 0x000000ff20247210 */ /* 0x000fce0007ffe1ff */
.L_x_76:
[----:B------:R-:W1:Y:S01]  /*0a20*/  LDCU UR4, c[0x0][0x398] ;  /* 0x00007300ff0477ac */ /* 0x000e620008000800 */
[----:B------:R-:W-:Y:S01]  /*0a30*/  VIADD R36, R36, 0x4 ;  /* 0x0000000424247836 */ /* 0x000fe20000000000 */
[----:B------:R-:W-:Y:S01]  /*0a40*/  MOV R20, UR7 ;  /* 0x0000000700147c02 */ /* 0x000fe20008000f00 */
[----:B------:R-:W-:Y:S01]  /*0a50*/  IMAD.U32 R21, RZ, RZ, UR8 ;  /* 0x00000008ff157e24 */ /* 0x000fe2000f8e00ff */
[----:B------:R-:W-:Y:S02]  /*0a60*/  BSSY.RECONVERGENT B3, `(.L_x_64) ;  /* 0x0000038000037945 */ /* 0x000fe40003800200 */
[----:B------:R-:W-:Y:S01]  /*0a70*/  ISETP.NE.AND P3, PT, R36, RZ, PT ;  /* 0x000000ff2400720c */ /* 0x000fe20003f65270 */
[----:B------:R-:W-:Y:S01]  /*0a80*/  IMAD.WIDE R20, R35, 0x4, R20 ;  /* 0x0000000423147825 */ /* 0x000fe200078e0214 */
[----:B-1----:R-:W-:-:S04]  /*0a90*/  ISETP.GE.AND P0, PT, R33, UR4, PT ;  /* 0x0000000421007c0c */ /* 0x002fc8000bf06270 */
[----:B------:R-:W-:-:S13]  /*0aa0*/  ISETP.LT.OR P0, PT, R33, RZ, P0 ;  /* 0x000000ff2100720c */ /* 0x000fda0000701670 */
[----:B------:R-:W-:Y:S05]  /*0ab0*/  @P0 BRA `(.L_x_65) ;  /* 0x0000000000c80947 */ /* 0x000fea0003800000 */
[----:B0-----:R-:W0:Y:S01]  /*0ac0*/  MUFU.RCP64H R27, R19 ;  /* 0x00000013001b7308 */ /* 0x001e220000001800 */
[----:B------:R-:W-:Y:S01]  /*0ad0*/  IMAD.MOV.U32 R26, RZ, RZ, 0x1 ;  /* 0x00000001ff1a7424 */ /* 0x000fe200078e00ff */
[----:B------:R-:W-:Y:S01]  /*0ae0*/  IADD3 R2, PT, PT, R34, -0x3, RZ ;  /* 0xfffffffd22027810 */ /* 0x000fe20007ffe0ff */
[----:B------:R-:W1:Y:S03]  /*0af0*/  LDC.U8 R30, c[0x0][0x3bc] ;  /* 0x0000ef00ff1e7b82 */ /* 0x000e660000000000 */
[----:B------:R-:W-:-:S04]  /*0b00*/  I2FP.F32.S32 R2, R2 ;  /* 0x0000000200027245 */ /* 0x000fc80000201400 */
[----:B------:R-:W2:Y:S01]  /*0b10*/  F2F.F64.F32 R24, R2 ;  /* 0x0000000200187310 */ /* 0x000ea20000201800 */
[----:B0-----:R-:W-:-:S08]  /*0b20*/  DFMA R22, R26, -R18, 1 ;  /* 0x3ff000001a16742b */ /* 0x001fd00000000812 */
[----:B------:R-:W-:Y:S01]  /*0b30*/  DFMA R22, R22, R22, R22 ;  /* 0x000000161616722b */ /* 0x000fe20000000016 */
[----:B-1----:R-:W-:-:S07]  /*0b40*/  PRMT R37, R30, 0x8880, RZ ;  /* 0x000088801e257816 */ /* 0x002fce00000000ff */
[----:B------:R-:W-:Y:S02]  /*0b50*/  DFMA R22, R26, R22, R26 ;  /* 0x000000161a16722b */ /* 0x000fe4000000001a */
[----:B--2---:R-:W-:-:S06]  /*0b60*/  DMUL R26, R24, -0.5 ;  /* 0xbfe00000181a7828 */ /* 0x004fcc0000000000 */
[----:B------:R-:W-:Y:S02]  /*0b70*/  DFMA R28, R22, -R18, 1 ;  /* 0x3ff00000161c742b */ /* 0x000fe40000000812 */
[----:B------:R-:W-:-:S06]  /*0b80*/  DMUL R26, R24, R26 ;  /* 0x0000001a181a7228 */ /* 0x000fcc0000000000 */
[----:B------:R-:W-:-:S04]  /*0b90*/  DFMA R28, R22, R28, R22 ;  /* 0x0000001c161c722b */ /* 0x000fc80000000016 */
[----:B------:R-:W-:-:S04]  /*0ba0*/  FSETP.GEU.AND P4, PT, |R27|, 6.5827683646048100446e-37, PT ;  /* 0x036000001b00780b */ /* 0x000fc80003f8e200 */
[----:B------:R-:W-:-:S08]  /*0bb0*/  DMUL R24, R26, R28 ;  /* 0x0000001c1a187228 */ /* 0x000fd00000000000 */
[----:B------:R-:W-:-:S08]  /*0bc0*/  DFMA R22, R24, -R18, R26 ;  /* 0x800000121816722b */ /* 0x000fd0000000001a */
[----:B------:R-:W-:-:S10]  /*0bd0*/  DFMA R22, R28, R22, R24 ;  /* 0x000000161c16722b */ /* 0x000fd40000000018 */
[----:B------:R-:W-:-:S05]  /*0be0*/  FFMA R2, RZ, R19, R23 ;  /* 0x00000013ff027223 */ /* 0x000fca0000000017 */
[----:B------:R-:W-:-:S13]  /*0bf0*/  FSETP.GT.AND P0, PT, |R2|, 1.469367938527859385e-39, PT ;  /* 0x001000000200780b */ /* 0x000fda0003f04200 */
[----:B------:R-:W-:Y:S05]  /*0c00*/  @P0 BRA P4, `(.L_x_66) ;  /* 0x0000000000180947 */ /* 0x000fea0002000000 */
[----:B------:R-:W-:Y:S01]  /*0c10*/  MOV R24, R18 ;  /* 0x0000001200187202 */ /* 0x000fe20000000f00 */
[----:B------:R-:W-:Y:S01]  /*0c20*/  IMAD.MOV.U32 R25, RZ, RZ, R19 ;  /* 0x000000ffff197224 */ /* 0x000fe200078e0013 */
[----:B------:R-:W-:-:S07]  /*0c30*/  MOV R2, 0xc50 ;  /* 0x00000c5000027802 */ /* 0x000fce0000000f00 */
[----:B------:R-:W-:Y:S05]  /*0c40*/  CALL.REL.NOINC `($__internal_2_$__cuda_sm20_div_rn_f64_full) ;  /* 0x0000004c00007944 */ /* 0x000fea0003c00000 */
[----:B------:R-:W-:Y:S01]  /*0c50*/  MOV R22, R40 ;  /* 0x0000002800167202 */ /* 0x000fe20000000f00 */
[----:B------:R-:W-:-:S07]  /*0c60*/  IMAD.MOV.U32 R23, RZ, RZ, R41 ;  /* 0x000000ffff177224 */ /* 0x000fce00078e0029 */
.L_x_66:
[----:B------:R-:W2:Y:S01]  /*0c70*/  LDG.E.CONSTANT R28, desc[UR10][R20.64+-0x8] ;  /* 0xfffff80a141c7981 */ /* 0x000ea2000c1e9900 */
[----:B------:R-:W0:Y:S01]  /*0c80*/  F2F.F32.F64 R22, R22 ;  /* 0x0000001600167310 */ /* 0x000e220000301000 */
[C---:B------:R-:W-:Y:S01]  /*0c90*/  FMUL R24, R15.reuse, 0.5 ;  /* 0x3f0000000f187820 */ /* 0x040fe20000400000 */
[----:B------:R-:W-:Y:S01]  /*0ca0*/  FSETP.GEU.AND P6, PT, R15, -126, PT ;  /* 0xc2fc00000f00780b */ /* 0x000fe20003fce000 */
[C---:B------:R-:W-:Y:S01]  /*0cb0*/  FMUL R26, R13.reuse, 0.5 ;  /* 0x3f0000000d1a7820 */ /* 0x040fe20000400000 */
[----:B------:R-:W-:Y:S02]  /*0cc0*/  FSETP.GEU.AND P4, PT, R13, -126, PT ;  /* 0xc2fc00000d00780b */ /* 0x000fe40003f8e000 */
[----:B------:R-:W-:Y:S02]  /*0cd0*/  FSEL R25, R24, R15, !P6 ;  /* 0x0000000f18197208 */ /* 0x000fe40007000000 */
[----:B------:R-:W-:Y:S02]  /*0ce0*/  FSEL R26, R26, R13, !P4 ;  /* 0x0000000d1a1a7208 */ /* 0x000fe40006000000 */
[----:B------:R-:W1:Y:S01]  /*0cf0*/  MUFU.EX2 R27, R25 ;  /* 0x00000019001b7308 */ /* 0x000e620000000800 */
[----:B0-----:R-:W-:-:S07]  /*0d00*/  FMUL R2, R22, 1.4426950216293334961 ;  /* 0x3fb8aa3b16027820 */ /* 0x001fce0000400000 */
[----:B------:R-:W0:Y:S01]  /*0d10*/  MUFU.EX2 R23, R26 ;  /* 0x0000001a00177308 */ /* 0x000e220000000800 */
[----:B------:R-:W-:Y:S01]  /*0d20*/  FSETP.GEU.AND P5, PT, R2, -126, PT ;  /* 0xc2fc00000200780b */ /* 0x000fe20003fae000 */
[----:B-1----:R-:W-:-:S12]  /*0d30*/  @!P6 FMUL R27, R27, R27 ;  /* 0x0000001b1b1be220 */ /* 0x002fd80000400000 */
[----:B------:R-:W-:Y:S01]  /*0d40*/  @!P5 FMUL R2, R2, 0.5 ;  /* 0x3f0000000202d820 */ /* 0x000fe20000400000 */
[----:B0-----:R-:W-:-:S03]  /*0d50*/  @!P4 FMUL R23, R23, R23 ;  /* 0x000000171717c220 */ /* 0x001fc60000400000 */
[----:B------:R-:W0:Y:S02]  /*0d60*/  MUFU.EX2 R24, R2 ;  /* 0x0000000200187308 */ /* 0x000e240000000800 */
[----:B0-----:R-:W-:-:S04]  /*0d70*/  @!P5 FMUL R24, R24, R24 ;  /* 0x000000181818d220 */ /* 0x001fc80000400000 */
[----:B------:R-:W-:-:S04]  /*0d80*/  FMUL R24, R24, R27 ;  /* 0x0000001b18187220 */ /* 0x000fc80000400000 */
[----:B------:R-:W-:Y:S01]  /*0d90*/  FMUL R23, R24, R23 ;  /* 0x0000001718177220 */ /* 0x000fe20000400000 */
[----:B--2---:R-:W-:-:S04]  /*0da0*/  FSETP.GT.AND P0, PT, R28, RZ, PT ;  /* 0x000000ff1c00720b */ /* 0x004fc80003f04000 */
[----:B------:R-:W-:-:S13]  /*0db0*/  ISETP.EQ.OR P0, PT, R37, RZ, P0 ;  /* 0x000000ff2500720c */ /* 0x000fda0000702670 */
[C---:B------:R-:W-:Y:S01]  /*0dc0*/  @P0 FFMA R0, R23.reuse, R28, R0 ;  /* 0x0000001c17000223 */ /* 0x040fe20000000000 */
[----:B------:R-:W-:-:S07]  /*0dd0*/  @P0 FADD R11, R23, R11 ;  /* 0x0000000b170b0221 */ /* 0x000fce0000000000 */
.L_x_65:
[----:B------:R-:W-:Y:S05]  /*0de0*/  BSYNC.RECONVERGENT B3 ;  /* 0x0000000000037941 */ /* 0x000fea0003800200 */
.L_x_64:
[----:B------:R-:W1:Y:S01]  /*0df0*/  LDCU UR4, c[0x0][0x398] ;  /* 0x00007300ff0477ac */ /* 0x000e620008000800 */
[----:B------:R-:W-:Y:S01]  /*0e00*/  IADD3 R2, PT, PT, R33, 0x1, RZ ;  /* 0x0000000121027810 */ /* 0x000fe20007ffe0ff */
[----:B------:R-:W-:Y:S03]  /*0e10*/  BSSY.RECONVERGENT B3, `(.L_x_67) ;  /* 0x0000036000037945 */ /* 0x000fe60003800200 */
[----:B-1----:R-:W-:-:S04]  /*0e20*/  ISETP.GE.AND P0, PT, R2, UR4, PT ;  /* 0x0000000402007c0c */ /* 0x002fc8000bf06270 */
[----:B------:R-:W-:-:S13]  /*0e30*/  ISETP.LT.OR P0, PT, R2, RZ, P0 ;  /* 0x000000ff0200720c */ /* 0x000fda0000701670 */
[----:B------:R-:W-:Y:S05]  /*0e40*/  @P0 BRA `(.L_x_68) ;  /* 0x0000000000c80947 */ /* 0x000fea0003800000 */
[----:B0-----:R-:W0:Y:S01]  /*0e50*/  MUFU.RCP64H R23, R19 ;  /* 0x0000001300177308 */ /* 0x001e220000001800 */
[----:B------:R-:W-:Y:S02]  /*0e60*/  HFMA2 R22, -RZ, RZ, 0, 5.9604644775390625e-08 ;  /* 0x00000001ff167431 */ /* 0x000fe400000001ff */
[----:B------:R-:W-:Y:S01]  /*0e70*/  VIADD R2, R34, 0xfffffffe ;  /* 0xfffffffe22027836 */ /* 0x000fe20000000000 */
[----:B------:R-:W1:Y:S04]  /*0e80*/  LDC.U8 R30, c[0x0][0x3bc] ;  /* 0x0000ef00ff1e7b82 */ /* 0x000e680000000000 */
[----:B------:R-:W-:-:S04]  /*0e90*/  I2FP.F32.S32 R2, R2 ;  /* 0x0000000200027245 */ /* 0x000fc80000201400 */
[----:B------:R-:W2:Y:S01]  /*0ea0*/  F2F.F64.F32 R28, R2 ;  /* 0x00000002001c7310 */ /* 0x000ea20000201800 */
[----:B0-----:R-:W-:-:S08]  /*0eb0*/  DFMA R24, R22, -R18, 1 ;  /* 0x3ff000001618742b */ /* 0x001fd00000000812 */
[----:B------:R-:W-:Y:S02]  /*0ec0*/  DFMA R24, R24, R24, R24 ;  /* 0x000000181818722b */ /* 0x000fe40000000018 */
[----:B--2---:R-:W-:Y:S01]  /*0ed0*/  DMUL R26, R28, -0.5 ;  /* 0xbfe000001c1a7828 */ /* 0x004fe20000000000 */
[----:B-1----:R-:W-:-:S05]  /*0ee0*/  PRMT R37, R30, 0x8880, RZ ;  /* 0x000088801e257816 */ /* 0x002fca00000000ff */
[----:B------:R-:W-:Y:S02]  /*0ef0*/  DFMA R24, R22, R24, R22 ;  /* 0x000000181618722b */ /* 0x000fe40000000016 */
[----:B------:R-:W-:-:S06]  /*0f00*/  DMUL R26, R28, R26 ;  /* 0x0000001a1c1a7228 */ /* 0x000fcc0000000000 */
[----:B------:R-:W-:-:S04]  /*0f10*/  DFMA R22, R24, -R18, 1 ;  /* 0x3ff000001816742b */ /* 0x000fc80000000812 */
[----:B------:R-:W-:-:S04]  /*0f20*/  FSETP.GEU.AND P4, PT, |R27|, 6.5827683646048100446e-37, PT ;  /* 0x036000001b00780b */ /* 0x000fc80003f8e200 */
[----:B------:R-:W-:-:S08]  /*0f30*/  DFMA R22, R24, R22, R24 ;  /* 0x000000161816722b */ /* 0x000fd00000000018 */
[----:B------:R-:W-:-:S08]  /*0f40*/  DMUL R28, R22, R26 ;  /* 0x0000001a161c7228 */ /* 0x000fd00000000000 */
[----:B------:R-:W-:-:S08]  /*0f50*/  DFMA R24, R28, -R18, R26 ;  /* 0x800000121c18722b */ /* 0x000fd0000000001a */
[----:B------:R-:W-:-:S10]  /*0f60*/  DFMA R22, R22, R24, R28 ;  /* 0x000000181616722b */ /* 0x000fd4000000001c */
[----:B------:R-:W-:-:S05]  /*0f70*/  FFMA R2, RZ, R19, R23 ;  /* 0x00000013ff027223 */ /* 0x000fca0000000017 */
[----:B------:R-:W-:-:S13]  /*0f80*/  FSETP.GT.AND P0, PT, |R2|, 1.469367938527859385e-39, PT ;  /* 0x001000000200780b */ /* 0x000fda0003f04200 */
[----:B------:R-:W-:Y:S05]  /*0f90*/  @P0 BRA P4, `(.L_x_69) ;  /* 0x0000000000180947 */ /* 0x000fea0002000000 */
[----:B------:R-:W-:Y:S01]  /*0fa0*/  IMAD.MOV.U32 R24, RZ, RZ, R18 ;  /* 0x000000ffff187224 */ /* 0x000fe200078e0012 */
[----:B------:R-:W-:Y:S02]  /*0fb0*/  MOV R25, R19 ;  /* 0x0000001300197202 */ /* 0x000fe40000000f00 */
[----:B------:R-:W-:-:S07]  /*0fc0*/  MOV R2, 0xfe0 ;  /* 0x00000fe000027802 */ /* 0x000fce0000000f00 */
[----:B------:R-:W-:Y:S05]  /*0fd0*/  CALL.REL.NOINC `($__internal_2_$__cuda_sm20_div_rn_f64_full) ;  /* 0x00000048001c7944 */ /* 0x000fea0003c00000 */
[----:B------:R-:W-:Y:S01]  /*0fe0*/  IMAD.MOV.U32 R22, RZ, RZ, R40 ;  /* 0x000000ffff167224 */ /* 0x000fe200078e0028 */
[----:B------:R-:W-:-:S07]  /*0ff0*/  MOV R23, R41 ;  /* 0x0000002900177202 */ /* 0x000fce0000000f00 */
.L_x_69:
        /* <DEDUP_REMOVED lines=21> */
[----:B------:R-:W-:Y:S01]  /*1150*/  @P0 FFMA R0, R23, R25, R0 ;  /* 0x0000001917000223 */ /* 0x000fe20000000000 */
[----:B------:R-:W-:-:S07]  /*1160*/  @P0 FADD R11, R11, R23 ;  /* 0x000000170b0b0221 */ /* 0x000fce0000000000 */
.L_x_68:
[----:B------:R-:W-:Y:S05]  /*1170*/  BSYNC.RECONVERGENT B3 ;  /* 0x0000000000037941 */ /* 0x000fea0003800200 */
.L_x_67:
[----:B------:R-:W1:Y:S01]  /*1180*/  LDCU UR4, c[0x0][0x398] ;  /* 0x00007300ff0477ac */ /* 0x000e620008000800 */
[----:B------:R-:W-:Y:S01]  /*1190*/  VIADD R2, R33, 0x2 ;  /* 0x0000000221027836 */ /* 0x000fe20000000000 */
[----:B------:R-:W-:Y:S04]  /*11a0*/  BSSY.RECONVERGENT B3, `(.L_x_70) ;  /* 0x0000036000037945 */ /* 0x000fe80003800200 */
        /* <DEDUP_REMOVED lines=30> */
.L_x_72:
        /* <DEDUP_REMOVED lines=23> */
.L_x_71:
[----:B------:R-:W-:Y:S05]  /*1500*/  BSYNC.RECONVERGENT B3 ;  /* 0x0000000000037941 */ /* 0x000fea0003800200 */
.L_x_70:
[----:B------:R-:W1:Y:S01]  /*1510*/  LDCU UR4, c[0x0][0x398] ;  /* 0x00007300ff0477ac */ /* 0x000e620008000800 */
[----:B------:R-:W-:Y:S01]  /*1520*/  IADD3 R2, PT, PT, R33, 0x3, RZ ;  /* 0x0000000321027810 */ /* 0x000fe20007ffe0ff */
[----:B------:R-:W-:Y:S03]  /*1530*/  BSSY.RECONVERGENT B3, `(.L_x_73) ;  /* 0x0000035000037945 */ /* 0x000fe60003800200 */
[----:B-1----:R-:W-:-:S04]  /*1540*/  ISETP.GE.AND P0, PT, R2, UR4, PT ;  /* 0x0000000402007c0c */ /* 0x002fc8000bf06270 */
[----:B------:R-:W-:-:S13]  /*1550*/  ISETP.LT.OR P0, PT, R2, RZ, P0 ;  /* 0x000000ff0200720c */ /* 0x000fda0000701670 */
[----:B------:R-:W-:Y:S05]  /*1560*/  @P0 BRA `(.L_x_74) ;  /* 0x0000000000c40947 */ /* 0x000fea0003800000 */
[----:B0-----:R-:W0:Y:S01]  /*1570*/  MUFU.RCP64H R23, R19 ;  /* 0x0000001300177308 */ /* 0x001e220000001800 */
[----:B------:R-:W-:Y:S01]  /*1580*/  IMAD.MOV.U32 R22, RZ, RZ, 0x1 ;  /* 0x00000001ff167424 */ /* 0x000fe200078e00ff */
[----:B------:R-:W-:Y:S01]  /*1590*/  I2FP.F32.S32 R2, R34 ;  /* 0x0000002200027245 */ /* 0x000fe20000201400 */
[----:B------:R-:W1:Y:S05]  /*15a0*/  LDC.U8 R30, c[0x0][0x3bc] ;  /* 0x0000ef00ff1e7b82 */ /* 0x000e6a0000000000 */
[----:B------:R-:W2:Y:S01]  /*15b0*/  F2F.F64.F32 R28, R2 ;  /* 0x00000002001c7310 */ /* 0x000ea20000201800 */
[----:B0-----:R-:W-:Y:S02]  /*15c0*/  DFMA R24, R22, -R18, 1 ;  /* 0x3ff000001618742b */ /* 0x001fe40000000812 */
[----:B--2---:R-:W-:-:S06]  /*15d0*/  DMUL R26, R28, -0.5 ;  /* 0xbfe000001c1a7828 */ /* 0x004fcc0000000000 */
[----:B------:R-:W-:Y:S01]  /*15e0*/  DFMA R24, R24, R24, R24 ;  /* 0x000000181818722b */ /* 0x000fe20000000018 */
[----:B-1----:R-:W-:Y:S01]  /*15f0*/  PRMT R37, R30, 0x8880, RZ ;  /* 0x000088801e257816 */ /* 0x002fe200000000ff */
[----:B------:R-:W-:-:S06]  /*1600*/  DMUL R26, R28, R26 ;  /* 0x0000001a1c1a7228 */ /* 0x000fcc0000000000 */
[----:B------:R-:W-:-:S08]  /*1610*/  DFMA R24, R22, R24, R22 ;  /* 0x000000181618722b */ /* 0x000fd00000000016 */
[----:B------:R-:W-:Y:S01]  /*1620*/  DFMA R22, R24, -R18, 1 ;  /* 0x3ff000001816742b */ /* 0x000fe20000000812 */
[----:B------:R-:W-:-:S07]  /*1630*/  FSETP.GEU.AND P4, PT, |R27|, 6.5827683646048100446e-37, PT ;  /* 0x036000001b00780b */ /* 0x000fce0003f8e200 */
        /* <DEDUP_REMOVED lines=13> */
.L_x_75:
[----:B------:R0:W2:Y:S01]  /*1710*/  LDG.E.CONSTANT R24, desc[UR10][R20.64+0x4] ;  /* 0x0000040a14187981 */ /* 0x0000a2000c1e9900 */
[----:B------:R-:W1:Y:S01]  /*1720*/  F2F.F32.F64 R22, R22 ;  /* 0x0000001600167310 */ /* 0x000e620000301000 */
[C---:B------:R-:W-:Y:S01]  /*1730*/  FMUL R26, R15.reuse, 0.5 ;  /* 0x3f0000000f1a7820 */ /* 0x040fe20000400000 */
[----:B------:R-:W-:Y:S01]  /*1740*/  FSETP.GEU.AND P6, PT, R15, -126, PT ;  /* 0xc2fc00000f00780b */ /* 0x000fe20003fce000 */
[C---:B------:R-:W-:Y:S01]  /*1750*/  FMUL R28, R13.reuse, 0.5 ;  /* 0x3f0000000d1c7820 */ /* 0x040fe20000400000 */
[----:B------:R-:W-:Y:S02]  /*1760*/  FSETP.GEU.AND P4, PT, R13, -126, PT ;  /* 0xc2fc00000d00780b */ /* 0x000fe40003f8e000 */
[----:B------:R-:W-:Y:S02]  /*1770*/  FSEL R26, R26, R15, !P6 ;  /* 0x0000000f1a1a7208 */ /* 0x000fe40007000000 */
[----:B------:R-:W-:Y:S02]  /*1780*/  FSEL R28, R28, R13, !P4 ;  /* 0x0000000d1c1c7208 */ /* 0x000fe40006000000 */
[----:B------:R-:W3:Y:S01]  /*1790*/  MUFU.EX2 R25, R26 ;  /* 0x0000001a00197308 */ /* 0x000ee20000000800 */
[----:B-1----:R-:W-:-:S07]  /*17a0*/  FMUL R2, R22, 1.4426950216293334961 ;  /* 0x3fb8aa3b16027820 */ /* 0x002fce0000400000 */
[----:B0-----:R-:W0:Y:S01]  /*17b0*/  MUFU.EX2 R21, R28 ;  /* 0x0000001c00157308 */ /* 0x001e220000000800 */
[----:B------:R-:W-:Y:S01]  /*17c0*/  FSETP.GEU.AND P5, PT, R2, -126, PT ;  /* 0xc2fc00000200780b */ /* 0x000fe20003fae000 */
[----:B---3--:R-:W-:-:S12]  /*17d0*/  @!P6 FMUL R25, R25, R25 ;  /* 0x000000191919e220 */ /* 0x008fd80000400000 */
        /* <DEDUP_REMOVED lines=10> */
.L_x_74:
[----:B------:R-:W-:Y:S05]  /*1880*/  BSYNC.RECONVERGENT B3 ;  /* 0x0000000000037941 */ /* 0x000fea0003800200 */
.L_x_73:
[----:B------:R-:W-:Y:S01]  /*1890*/  IADD3 R34, PT, PT, R34, 0x4, RZ ;  /* 0x0000000422227810 */ /* 0x000fe20007ffe0ff */
[----:B------:R-:W-:Y:S01]  /*18a0*/  VIADD R33, R33, 0x4 ;  /* 0x0000000421217836 */ /* 0x000fe20000000000 */
[----:B------:R-:W-:Y:S01]  /*18b0*/  IADD3 R35, PT, PT, R35, 0x4, RZ ;  /* 0x0000000423237810 */ /* 0x000fe20007ffe0ff */
[----:B------:R-:W-:Y:S06]  /*18c0*/  @P3 BRA `(.L_x_76) ;  /* 0xfffffff000543947 */ /* 0x000fec000383ffff */
.L_x_63:
[----:B------:R-:W1:Y:S02]  /*18d0*/  LDCU UR4, c[0x0][0x3a4] ;  /* 0x00007480ff0477ac */ /* 0x000e640008000800 */
[----:B-1----:R-:W-:-:S09]  /*18e0*/  ULOP3.LUT UP0, UR4, UR4, 0x3, URZ, 0xc0, !UPT ;  /* 0x0000000304047892 */ /* 0x002fd2000f80c0ff */
[----:B------:R-:W-:Y:S05]  /*18f0*/  BRA.U !UP0, `(.L_x_60) ;  /* 0x0000000d08107547 */ /* 0x000fea000b800000 */
[----:B------:R-:W-:-:S09]  /*1900*/  UISETP.NE.AND UP0, UPT, UR4, 0x1, UPT ;  /* 0x000000010400788c */ /* 0x000fd2000bf05270 */
[----:B------:R-:W-:Y:S05]  /*1910*/  BRA.U !UP0, `(.L_x_77) ;  /* 0x0000000908047547 */ /* 0x000fea000b800000 */
[----:B------:R-:W1:Y:S01]  /*1920*/  LDCU UR4, c[0x0][0x398] ;  /* 0x00007300ff0477ac */ /* 0x000e620008000800 */
[----:B------:R-:W-:Y:S01]  /*1930*/  IMAD.IADD R20, R7, 0x1, R32 ;  /* 0x0000000107147824 */ /* 0x000fe200078e0220 */
[----:B------:R-:W-:Y:S01]  /*1940*/  BSSY.RECONVERGENT B3, `(.L_x_78) ;  /* 0x000003e000037945 */ /* 0x000fe20003800200 */
[----:B-1----:R-:W-:-:S04]  /*1950*/  MOV R29, UR4 ;  /* 0x00000004001d7c02 */ /* 0x002fc80008000f00 */
[----:B------:R-:W-:-:S04]  /*1960*/  ISETP.GE.AND P0, PT, R20, R29, PT ;  /* 0x0000001d1400720c */ /* 0x000fc80003f06270 */
[----:B------:R-:W-:-:S13]  /*1970*/  ISETP.LT.OR P0, PT, R20, RZ, P0 ;  /* 0x000000ff1400720c */ /* 0x000fda0000701670 */
[----:B------:R-:W-:Y:S05]  /*1980*/  @P0 BRA `(.L_x_79) ;  /* 0x0000000000e40947 */ /* 0x000fea0003800000 */
[----:B0-----:R-:W0:Y:S01]  /*1990*/  MUFU.RCP64H R23, R19 ;  /* 0x0000001300177308 */ /* 0x001e220000001800 */
[----:B------:R-:W-:Y:S02]  /*19a0*/  HFMA2 R22, -RZ, RZ, 0, 5.9604644775390625e-08 ;  /* 0x00000001ff167431 */ /* 0x000fe400000001ff */
[----:B------:R-:W-:Y:S01]  /*19b0*/  IMAD.IADD R2, R20, 0x1, -R3 ;  /* 0x0000000114027824 */ /* 0x000fe200078e0a03 */
[----:B------:R-:W1:Y:S01]  /*19c0*/  LDC.U8 R21, c[0x0][0x3bc] ;  /* 0x0000ef00ff157b82 */ /* 0x000e620000000000 */
[----:B------:R-:W-:Y:S03]  /*19d0*/  BSSY.RECONVERGENT B4, `(.L_x_80) ;  /* 0x0000018000047945 */ /* 0x000fe60003800200 */
        /* <DEDUP_REMOVED lines=23> */
.L_x_81:
[----:B------:R-:W-:Y:S05]  /*1b50*/  BSYNC.RECONVERGENT B4 ;  /* 0x0000000000047941 */ /* 0x000fea0003800200 */
.L_x_80:
[----:B------:R-:W0:Y:S01]  /*1b60*/  LDCU UR4, c[0x0][0x398] ;  /* 0x00007300ff0477ac */ /* 0x000e220008000800 */
[----:B------:R-:W1:Y:S01]  /*1b70*/  LDC.64 R24, c[0x0][0x380] ;  /* 0x0000e000ff187b82 */ /* 0x000e620000000a00 */
[----:B0-----:R-:W-:-:S04]  /*1b80*/  IMAD.U32 R29, RZ, RZ, UR4 ;  /* 0x00000004ff1d7e24 */ /* 0x001fc8000f8e00ff */
[----:B------:R-:W-:-:S04]  /*1b90*/  IMAD R27, R17, R29, R20 ;  /* 0x0000001d111b7224 */ /* 0x000fc800078e0214 */
[----:B-1----:R-:W-:-:S06]  /*1ba0*/  IMAD.WIDE R24, R27, 0x4, R24 ;  /* 0x000000041b187825 */ /* 0x002fcc00078e0218 */
        /* <DEDUP_REMOVED lines=10> */
[----:B------:R-:W1:Y:S01]  /*1c50*/  MUFU.EX2 R23, R28 ;  /* 0x0000001c00177308 */ /* 0x000e620000000800 */
[----:B------:R-:W-:Y:S01]  /*1c60*/  FSETP.GEU.AND P3, PT, R2, -126, PT ;  /* 0xc2fc00000200780b */ /* 0x000fe20003f6e000 */
[----:B---3--:R-:W-:-:S12]  /*1c70*/  @!P4 FMUL R27, R27, R27 ;  /* 0x0000001b1b1bc220 */ /* 0x008fd80000400000 */
[----:B------:R-:W-:Y:S01]  /*1c80*/  @!P3 FMUL R2, R2, 0.5 ;  /* 0x3f0000000202b820 */ /* 0x000fe20000400000 */
[----:B-1----:R-:W-:-:S03]  /*1c90*/  @!P5 FMUL R23, R23, R23 ;  /* 0x000000171717d220 */ /* 0x002fc60000400000 */
[----:B0-----:R-:W0:Y:S02]  /*1ca0*/  MUFU.EX2 R24, R2 ;  /* 0x0000000200187308 */ /* 0x001e240000000800 */
[----:B0-----:R-:W-:-:S04]  /*1cb0*/  @!P3 FMUL R24, R24, R24 ;  /* 0x000000181818b220 */ /* 0x001fc80000400000 */
[----:B------:R-:W-:Y:S01]  /*1cc0*/  FMUL R24, R27, R24 ;  /* 0x000000181b187220 */ /* 0x000fe20000400000 */
[----:B--2---:R-:W-:-:S04]  /*1cd0*/  FSETP.GT.AND P0, PT, R25, RZ, PT ;  /* 0x000000ff1900720b */ /* 0x004fc80003f04000 */
[----:B------:R-:W-:Y:S01]  /*1ce0*/  ISETP.EQ.OR P0, PT, R21, RZ, P0 ;  /* 0x000000ff1500720c */ /* 0x000fe20000702670 */
[----:B------:R-:W-:-:S12]  /*1cf0*/  FMUL R21, R23, R24 ;  /* 0x0000001817157220 */ /* 0x000fd80000400000 */
[----:B------:R-:W-:Y:S01]  /*1d00*/  @P0 FFMA R0, R21, R25, R0 ;  /* 0x0000001915000223 */ /* 0x000fe20000000000 */
[----:B------:R-:W-:-:S07]  /*1d10*/  @P0 FADD R11, R11, R21 ;  /* 0x000000150b0b0221 */ /* 0x000fce0000000000 */
.L_x_79:
[----:B------:R-:W-:Y:S05]  /*1d20*/  BSYNC.RECONVERGENT B3 ;  /* 0x0000000000037941 */ /* 0x000fea0003800200 */
.L_x_78:
[----:B------:R-:W-:Y:S01]  /*1d30*/  IADD3 R2, PT, PT, R20, 0x1, RZ ;  /* 0x0000000114027810 */ /* 0x000fe20007ffe0ff */
[----:B------:R-:W-:Y:S03]  /*1d40*/  BSSY.RECONVERGENT B3, `(.L_x_82) ;  /* 0x000003d000037945 */ /* 0x000fe60003800200 */
        /* <DEDUP_REMOVED lines=12> */
[----:B--2---:R-:W-:-:S06]  /*1e10*/  DMUL R24, R26, -0.5 ;  /* 0xbfe000001a187828 */ /* 0x004fcc0000000000 */
[----:B------:R-:W-:Y:S02]  /*1e20*/  DFMA R20, R20, R22, R20 ;  /* 0x000000161414722b */ /* 0x000fe40000000014 */
[----:B------:R-:W-:-:S06]  /*1e30*/  DMUL R26, R26, R24 ;  /* 0x000000181a1a7228 */ /* 0x000fcc0000000000 */
[----:B------:R-:W-:-:S04]  /*1e40*/  DFMA R22, R20, -R18, 1 ;  /* 0x3ff000001416742b */ /* 0x000fc80000000812 */
[----:B------:R-:W-:-:S04]  /*1e50*/  FSETP.GEU.AND P3, PT, |R27|, 6.5827683646048100446e-37, PT ;  /* 0x036000001b00780b */ /* 0x000fc80003f6e200 */
[----:B------:R-:W-:-:S08]  /*1e60*/  DFMA R22, R20, R22, R20 ;  /* 0x000000161416722b */ /* 0x000fd00000000014 */
[----:B------:R-:W-:-:S08]  /*1e70*/  DMUL R24, R22, R26 ;  /* 0x0000001a16187228 */ /* 0x000fd00000000000 */
[----:B------:R-:W-:-:S08]  /*1e80*/  DFMA R20, R24, -R18, R26 ;  /* 0x800000121814722b */ /* 0x000fd0000000001a */
[----:B------:R-:W-:Y:S01]  /*1e90*/  DFMA R22, R22, R20, R24 ;  /* 0x000000141616722b */ /* 0x000fe20000000018 */
[----:B-1----:R-:W-:-:S09]  /*1ea0*/  PRMT R20, R28, 0x8880, RZ ;  /* 0x000088801c147816 */ /* 0x002fd200000000ff */
        /* <DEDUP_REMOVED lines=9> */
.L_x_85:
[----:B------:R-:W-:Y:S05]  /*1f40*/  BSYNC.RECONVERGENT B4 ;  /* 0x0000000000047941 */ /* 0x000fea0003800200 */
.L_x_84:
[----:B------:R-:W0:Y:S01]  /*1f50*/  LDC.64 R24, c[0x0][0x380] ;  /* 0x0000e000ff187b82 */ /* 0x000e220000000a00 */
[----:B------:R-:W1:Y:S01]  /*1f60*/  LDCU UR4, c[0x0][0x398] ;  /* 0x00007300ff0477ac */ /* 0x000e620008000800 */
[----:B------:R-:W-:-:S04]  /*1f70*/  IMAD.IADD R2, R7, 0x1, R32 ;  /* 0x0000000107027824 */ /* 0x000fc800078e0220 */
[----:B-1----:R-:W-:-:S04]  /*1f80*/  IMAD R21, R17, UR4, R2 ;  /* 0x0000000411157c24 */ /* 0x002fc8000f8e0202 */
[----:B0-----:R-:W-:-:S06]  /*1f90*/  IMAD.WIDE R24, R21, 0x4, R24 ;  /* 0x0000000415187825 */ /* 0x001fcc00078e0218 */
        /* <DEDUP_REMOVED lines=23> */
.L_x_83:
[----:B------:R-:W-:Y:S05]  /*2110*/  BSYNC.RECONVERGENT B3 ;  /* 0x0000000000037941 */ /* 0x000fea0003800200 */
.L_x_82:
[----:B------:R-:W-:-:S07]  /*2120*/  IADD3 R32, PT, PT, R32, 0x2, RZ ;  /* 0x0000000220207810 */ /* 0x000fce0007ffe0ff */
.L_x_77:
[----:B------:R-:W1:Y:S02]  /*2130*/  LDCU UR4, c[0x0][0x3a4] ;  /* 0x00007480ff0477ac */ /* 0x000e640008000800 */
[----:B-1----:R-:W-:-:S04]  /*2140*/  ULOP3.LUT UR4, UR4, 0x1, URZ, 0xc0, !UPT ;  /* 0x0000000104047892 */ /* 0x002fc8000f8ec0ff */
[----:B------:R-:W-:-:S09]  /*2150*/  UISETP.NE.U32.AND UP0, UPT, UR4, 0x1, UPT ;  /* 0x000000010400788c */ /* 0x000fd2000bf05070 */
[----:B------:R-:W-:Y:S05]  /*2160*/  BRA.U UP0, `(.L_x_60) ;  /* 0x0000000100f47547 */ /* 0x000fea000b800000 */
[----:B------:R-:W1:Y:S01]  /*2170*/  LDCU UR4, c[0x0][0x398] ;  /* 0x00007300ff0477ac */ /* 0x000e620008000800 */
[----:B------:R-:W-:-:S05]  /*2180*/  IMAD.IADD R32, R7, 0x1, R32 ;  /* 0x0000000107207824 */ /* 0x000fca00078e0220 */
[----:B-1----:R-:W-:-:S04]  /*2190*/  ISETP.GE.AND P0, PT, R32, UR4, PT ;  /* 0x0000000420007c0c */ /* 0x002fc8000bf06270 */
[----:B------:R-:W-:-:S13]  /*21a0*/  ISETP.LT.OR P0, PT, R32, RZ, P0 ;  /* 0x000000ff2000720c */ /* 0x000fda0000701670 */
[----:B------:R-:W-:Y:S05]  /*21b0*/  @P0 BRA `(.L_x_60) ;  /* 0x0000000000e00947 */ /* 0x000fea0003800000 */
[----:B0-----:R-:W0:Y:S01]  /*21c0*/  MUFU.RCP64H R21, R19 ;  /* 0x0000001300157308 */ /* 0x001e220000001800 */
[----:B------:R-:W-:Y:S01]  /*21d0*/  IMAD.MOV.U32 R20, RZ, RZ, 0x1 ;  /* 0x00000001ff147424 */ /* 0x000fe200078e00ff */
[----:B------:R-:W-:Y:S01]  /*21e0*/  IADD3 R2, PT, PT, -R3, R32, RZ ;  /* 0x0000002003027210 */ /* 0x000fe20007ffe1ff */
[----:B------:R-:W1:Y:S01]  /*21f0*/  LDC.U8 R28, c[0x0][0x3bc] ;  /* 0x0000ef00ff1c7b82 */ /* 0x000e620000000000 */
[----:B------:R-:W-:Y:S02]  /*2200*/  BSSY.RECONVERGENT B3, `(.L_x_86) ;  /* 0x0000018000037945 */ /* 0x000fe40003800200 */
        /* <DEDUP_REMOVED lines=23> */
.L_x_87:
[----:B------:R-:W-:Y:S05]  /*2380*/  BSYNC.RECONVERGENT B3 ;  /* 0x0000000000037941 */ /* 0x000fea0003800200 */
.L_x_86:
[----:B------:R-:W0:Y:S01]  /*2390*/  LDC.64 R24, c[0x0][0x380] ;  /* 0x0000e000ff187b82 */ /* 0x000e220000000a00 */
[----:B------:R-:W1:Y:S02]  /*23a0*/  LDCU UR4, c[0x0][0x398] ;  /* 0x00007300ff0477ac */ /* 0x000e640008000800 */
        /* <DEDUP_REMOVED lines=25> */
.L_x_60:
[----:B------:R-:W-:Y:S05]  /*2540*/  BSYNC.RECONVERGENT B0 ;  /* 0x0000000000007941 */ /* 0x000fea0003800200 */
.L_x_59:
[----:B------:R-:W-:Y:S05]  /*2550*/  @P2 BRA `(.L_x_88) ;  /* 0xffffffe000602947 */ /* 0x000fea000383ffff */
.L_x_57:
[----:B------:R-:W-:Y:S05]  /*2560*/  @P1 BRA `(.L_x_89) ;  /* 0xffffffdc00d01947 */ /* 0x000fea000383ffff */
[----:B------:R-:W1:Y:S01]  /*2570*/  MUFU.RCP R2, R11 ;  /* 0x0000000b00027308 */ /* 0x000e620000001000 */
[----:B------:R-:W-:Y:S01]  /*2580*/  UMOV UR12, 0xa0b5ed8d ;  /* 0xa0b5ed8d000c7882 */ /* 0x000fe20000000000 */
[----:B------:R-:W-:Y:S01]  /*2590*/  UMOV UR13, 0x3eb0c6f7 ;  /* 0x3eb0c6f7000d7882 */ /* 0x000fe20000000000 */
[----:B------:R-:W-:Y:S05]  /*25a0*/  BSSY.RECONVERGENT B0, `(.L_x_90) ;  /* 0x000000d000007945 */ /* 0x000fea0003800200 */
[----:B------:R-:W2:Y:S08]  /*25b0*/  F2F.F64.F32 R12, R11 ;  /* 0x0000000b000c7310 */ /* 0x000eb00000201800 */
[----:B------:R-:W3:Y:S01]  /*25c0*/  FCHK P0, R0, R11 ;  /* 0x0000000b00007302 */ /* 0x000ee20000000000 */
[----:B-1----:R-:W-:-:S04]  /*25d0*/  FFMA R15, -R11, R2, 1 ;  /* 0x3f8000000b0f7423 */ /* 0x002fc80000000102 */
[----:B------:R-:W-:Y:S01]  /*25e0*/  FFMA R15, R2, R15, R2 ;  /* 0x0000000f020f7223 */ /* 0x000fe20000000002 */
[----:B--2---:R-:W-:-:S03]  /*25f0*/  DSETP.GT.AND P2, PT, R12, UR12, PT ;  /* 0x0000000c0c007e2a */ /* 0x004fc6000bf44000 */
[----:B------:R-:W-:-:S04]  /*2600*/  FFMA R2, R0, R15, RZ ;  /* 0x0000000f00027223 */ /* 0x000fc800000000ff */
[----:B------:R-:W-:-:S04]  /*2610*/  FFMA R12, -R11, R2, R0 ;  /* 0x000000020b0c7223 */ /* 0x000fc80000000100 */
[----:B------:R-:W-:Y:S01]  /*2620*/  FFMA R2, R15, R12, R2 ;  /* 0x0000000c0f027223 */ /* 0x000fe20000000002 */
[----:B---3--:R-:W-:Y:S06]  /*2630*/  @!P0 BRA `(.L_x_91) ;  /* 0x00000000000c8947 */ /* 0x008fec0003800000 */
[----:B------:R-:W-:-:S07]  /*2640*/  MOV R2, 0x2660 ;  /* 0x0000266000027802 */ /* 0x000fce0000000f00 */
[----:B0-----:R-:W-:Y:S05]  /*2650*/  CALL.REL.NOINC `($__internal_3_$__cuda_sm3x_div_rn_noftz_f32_slowpath) ;  /* 0x0000003400f07944 */ /* 0x001fea0003c00000 */
[----:B------:R-:W-:-:S07]  /*2660*/  MOV R2, R0 ;  /* 0x0000000000027202 */ /* 0x000fce0000000f00 */
.L_x_91:
[----:B------:R-:W-:Y:S05]  /*2670*/  BSYNC.RECONVERGENT B0 ;  /* 0x0000000000007941 */ /* 0x000fea0003800200 */
.L_x_90:
[----:B------:R-:W1:Y:S01]  /*2680*/  LDC.64 R12, c[0x0][0x388] ;  /* 0x0000e200ff0c7b82 */ /* 0x000e620000000a00 */
[----:B------:R-:W-:Y:S01]  /*2690*/  FSEL R11, R2, RZ, P2 ;  /* 0x000000ff020b7208 */ /* 0x000fe20001000000 */
[----:B-1----:R-:W-:-:S05]  /*26a0*/  IMAD.WIDE R12, R10, 0x4, R12 ;  /* 0x000000040a0c7825 */ /* 0x002fca00078e020c */
[----:B------:R1:W-:Y:S02]  /*26b0*/  STG.E desc[UR10][R12.64], R11 ;  /* 0x0000000b0c007986 */ /* 0x0003e4000c10190a */
.L_x_56:
[----:B------:R-:W-:Y:S05]  /*26c0*/  BSYNC.RECONVERGENT B1 ;  /* 0x0000000000017941 */ /* 0x000fea0003800200 */
.L_x_52:
[----:B------:R-:W3:Y:S01]  /*26d0*/  LDCU UR4, c[0x0][0x3a0] ;  /* 0x00007400ff0477ac */ /* 0x000ee20008000800 */
[----:B------:R-:W-:-:S05]  /*26e0*/  VIADD R5, R5, 0x1 ;  /* 0x0000000105057836 */ /* 0x000fca0000000000 */
[----:B---3--:R-:W-:-:S13]  /*26f0*/  ISETP.NE.AND P0, PT, R5, UR4, PT ;  /* 0x0000000405007c0c */ /* 0x008fda000bf05270 */
[----:B------:R-:W-:Y:S05]  /*2700*/  @!P0 EXIT ;  /* 0x000000000000894d */ /* 0x000fea0003800000 */
[----:B------:R-:W-:Y:S05]  /*2710*/  BRA `(.L_x_92) ;  /* 0xffffffd800d87947 */ /* 0x000fea000383ffff */
.L_x_51:
[----:B------:R-:W0:Y:S02]  /*2720*/  LDCU.U8 UR4, c[0x0][0x3bc] ;  /* 0x00007780ff0477ac */ /* 0x000e240008000000 */
[----:B0-----:R-:W-:-:S04]  /*2730*/  UPRMT UR4, UR4, 0x8880, URZ ;  /* 0x0000888004047896 */ /* 0x001fc800080000ff */
[----:B------:R-:W-:-:S09]  /*2740*/  UISETP.NE.AND UP0, UPT, UR4, URZ, UPT ;  /* 0x000000ff0400728c */ /* 0x000fd2000bf05270 */
[----:B------:R-:W-:Y:S05]  /*2750*/  BRA.U UP0, `(.L_x_93) ;  /* 0x00000009002c7547 */ /* 0x000fea000b800000 */
[----:B------:R-:W0:Y:S01]  /*2760*/  LDCU.64 UR4, c[0x0][0x390] ;  /* 0x00007200ff0477ac */ /* 0x000e220008000a00 */
[----:B------:R-:W-:Y:S01]  /*2770*/  IADD3 R5, PT, PT, R0, -0x1, RZ ;  /* 0xffffffff00057810 */ /* 0x000fe20007ffe0ff */
[----:B0-----:R-:W-:-:S04]  /*2780*/  UISETP.NE.U32.AND UP0, UPT, UR4, URZ, UPT ;  /* 0x000000ff0400728c */ /* 0x001fc8000bf05070 */
[----:B------:R-:W-:-:S09]  /*2790*/  UISETP.NE.AND.EX UP0, UPT, UR5, URZ, UPT, UP0 ;  /* 0x000000ff0500728c */ /* 0x000fd2000bf05300 */
[----:B------:R-:W-:Y:S05]  /*27a0*/  BRA.U UP0, `(.L_x_94) ;  /* 0x0000000100c47547 */ /* 0x000fea000b800000 */
[----:B------:R-:W-:Y:S01]  /*27b0*/  ISETP.GE.U32.AND P0, PT, R5, 0x3, PT ;  /* 0x000000030500780c */ /* 0x000fe20003f06070 */
[----:B------:R-:W-:Y:S01]  /*27c0*/  IMAD.MOV.U32 R5, RZ, RZ, RZ ;  /* 0x000000ffff057224 */ /* 0x000fe200078e00ff */
[----:B------:R-:W-:-:S04]  /*27d0*/  LOP3.LUT R16, R0, 0x3, RZ, 0xc0, !PT ;  /* 0x0000000300107812 */ /* 0x000fc800078ec0ff */
[----:B------:R-:W-:-:S07]  /*27e0*/  ISETP.NE.AND P1, PT, R16, RZ, PT ;  /* 0x000000ff1000720c */ /* 0x000fce0003f25270 */
[----:B------:R-:W-:Y:S06]  /*27f0*/  @!P0 BRA `(.L_x_95) ;  /* 0x0000000000588947 */ /* 0x000fec0003800000 */
[----:B------:R-:W0:Y:S01]  /*2800*/  LDC.64 R14, c[0x0][0x388] ;  /* 0x0000e200ff0e7b82 */ /* 0x000e220000000a00 */
[----:B------:R-:W-:Y:S01]  /*2810*/  HFMA2 R2, -RZ, RZ, 0, 0 ;  /* 0x00000000ff027431 */ /* 0x000fe200000001ff */
[----:B------:R-:W-:-:S07]  /*2820*/  LOP3.LUT R5, R0, 0x7ffffffc, RZ, 0xc0, !PT ;  /* 0x7ffffffc00057812 */ /* 0x000fce00078ec0ff */
.L_x_96:
[C---:B-1----:R-:W-:Y:S01]  /*2830*/  IMAD R6, R2.reuse, UR9, R4 ;  /* 0x0000000902067c24 */ /* 0x042fe2000f8e0204 */
[----:B------:R-:W-:-:S03]  /*2840*/  IADD3 R2, PT, PT, R2, 0x4, RZ ;  /* 0x0000000402027810 */ /* 0x000fc60007ffe0ff */
[----:B------:R-:W-:Y:S01]  /*2850*/  VIADD R8, R6, UR9 ;  /* 0x0000000906087c36 */ /* 0x000fe20008000000 */
[----:B------:R-:W-:Y:S01]  /*2860*/  ISETP.NE.AND P0, PT, R2, R5, PT ;  /* 0x000000050200720c */ /* 0x000fe20003f05270 */
[--C-:B------:R-:W-:Y:S02]  /*2870*/  IMAD R7, R6, UR8, R3.reuse ;  /* 0x0000000806077c24 */ /* 0x100fe4000f8e0203 */
[C---:B------:R-:W-:Y:S01]  /*2880*/  IMAD R9, R8.reuse, UR8, R3 ;  /* 0x0000000808097c24 */ /* 0x040fe2000f8e0203 */
[----:B------:R-:W-:Y:S01]  /*2890*/  IADD3 R10, PT, PT, R8, UR9, RZ ;  /* 0x00000009080a7c10 */ /* 0x000fe2000fffe0ff */
[----:B0-----:R-:W-:-:S04]  /*28a0*/  IMAD.WIDE R6, R7, 0x4, R14 ;  /* 0x0000000407067825 */ /* 0x001fc800078e020e */
[C---:B------:R-:W-:Y:S01]  /*28b0*/  VIADD R12, R10.reuse, UR9 ;  /* 0x000000090a0c7c36 */ /* 0x040fe20008000000 */
[----:B------:R1:W-:Y:S01]  /*28c0*/  STG.E desc[UR10][R6.64], RZ ;  /* 0x000000ff06007986 */ /* 0x0003e2000c10190a */
[--C-:B------:R-:W-:Y:S02]  /*28d0*/  IMAD R11, R10, UR8, R3.reuse ;  /* 0x000000080a0b7c24 */ /* 0x100fe4000f8e0203 */
[----:B------:R-:W-:Y:S02]  /*28e0*/  IMAD R13, R12, UR8, R3 ;  /* 0x000000080c0d7c24 */ /* 0x000fe4000f8e0203 */
[----:B------:R-:W-:-:S04]  /*28f0*/  IMAD.WIDE R8, R9, 0x4, R14 ;  /* 0x0000000409087825 */ /* 0x000fc800078e020e */
[--C-:B------:R-:W-:Y:S01]  /*2900*/  IMAD.WIDE R10, R11, 0x4, R14.reuse ;  /* 0x000000040b0a7825 */ /* 0x100fe200078e020e */
[----:B------:R1:W-:Y:S03]  /*2910*/  STG.E desc[UR10][R8.64], RZ ;  /* 0x000000ff08007986 */ /* 0x0003e6000c10190a */
[----:B------:R-:W-:Y:S01]  /*2920*/  IMAD.WIDE R12, R13, 0x4, R14 ;  /* 0x000000040d0c7825 */ /* 0x000fe200078e020e */
[----:B------:R1:W-:Y:S04]  /*2930*/  STG.E desc[UR10][R10.64], RZ ;  /* 0x000000ff0a007986 */ /* 0x0003e8000c10190a */
[----:B------:R1:W-:Y:S01]  /*2940*/  STG.E desc[UR10][R12.64], RZ ;  /* 0x000000ff0c007986 */ /* 0x0003e2000c10190a */
[----:B------:R-:W-:Y:S05]  /*2950*/  @P0 BRA `(.L_x_96) ;  /* 0xfffffffc00b40947 */ /* 0x000fea000383ffff */
.L_x_95:
[----:B------:R-:W-:Y:S05]  /*2960*/  @!P1 EXIT ;  /* 0x000000000000994d */ /* 0x000fea0003800000 */
[----:B------:R-:W-:Y:S02]  /*2970*/  ISETP.NE.AND P0, PT, R16, 0x1, PT ;  /* 0x000000011000780c */ /* 0x000fe40003f05270 */
[----:B------:R-:W-:-:S04]  /*2980*/  LOP3.LUT R0, R0, 0x1, RZ, 0xc0, !PT ;  /* 0x0000000100007812 */ /* 0x000fc800078ec0ff */
[----:B------:R-:W-:-:S07]  /*2990*/  ISETP.NE.U32.AND P1, PT, R0, 0x1, PT ;  /* 0x000000010000780c */ /* 0x000fce0003f25070 */
[----:B------:R-:W-:Y:S06]  /*29a0*/  @!P0 BRA `(.L_x_97) ;  /* 0x0000000000288947 */ /* 0x000fec0003800000 */
[----:B-1----:R-:W0:Y:S01]  /*29b0*/  LDC.64 R8, c[0x0][0x388] ;  /* 0x0000e200ff087b82 */ /* 0x002e220000000a00 */
[C---:B------:R-:W-:Y:S01]  /*29c0*/  IMAD R0, R5.reuse, UR9, R4 ;  /* 0x0000000905007c24 */ /* 0x040fe2000f8e0204 */
[----:B------:R-:W-:-:S03]  /*29d0*/  IADD3 R5, PT, PT, R5, 0x2, RZ ;  /* 0x0000000205057810 */ /* 0x000fc60007ffe0ff */
[C---:B------:R-:W-:Y:S02]  /*29e0*/  VIADD R2, R0.reuse, UR9 ;  /* 0x0000000900027c36 */ /* 0x040fe40008000000 */
[--C-:B------:R-:W-:Y:S02]  /*29f0*/  IMAD R7, R0, UR8, R3.reuse ;  /* 0x0000000800077c24 */ /* 0x100fe4000f8e0203 */
[----:B------:R-:W-:Y:S02]  /*2a00*/  IMAD R11, R2, UR8, R3 ;  /* 0x00000008020b7c24 */ /* 0x000fe4000f8e0203 */
[----:B0-----:R-:W-:-:S04]  /*2a10*/  IMAD.WIDE R6, R7, 0x4, R8 ;  /* 0x0000000407067825 */ /* 0x001fc800078e0208 */
[----:B------:R-:W-:Y:S01]  /*2a20*/  IMAD.WIDE R8, R11, 0x4, R8 ;  /* 0x000000040b087825 */ /* 0x000fe200078e0208 */
[----:B------:R0:W-:Y:S04]  /*2a30*/  STG.E desc[UR10][R6.64], RZ ;  /* 0x000000ff06007986 */ /* 0x0001e8000c10190a */
[----:B------:R0:W-:Y:S02]  /*2a40*/  STG.E desc[UR10][R8.64], RZ ;  /* 0x000000ff08007986 */ /* 0x0001e4000c10190a */
.L_x_97:
[----:B------:R-:W-:Y:S05]  /*2a50*/  @P1 EXIT ;  /* 0x000000000000194d */ /* 0x000fea0003800000 */
[----:B01----:R-:W0:Y:S01]  /*2a60*/  LDC.64 R6, c[0x0][0x388] ;  /* 0x0000e200ff067b82 */ /* 0x003e220000000a00 */
[----:B------:R-:W-:-:S04]  /*2a70*/  IMAD R4, R5, UR9, R4 ;  /* 0x0000000905047c24 */ /* 0x000fc8000f8e0204 */
[----:B------:R-:W-:-:S04]  /*2a80*/  IMAD R3, R4, UR8, R3 ;  /* 0x0000000804037c24 */ /* 0x000fc8000f8e0203 */
[----:B0-----:R-:W-:-:S05]  /*2a90*/  IMAD.WIDE R2, R3, 0x4, R6 ;  /* 0x0000000403027825 */ /* 0x001fca00078e0206 */
[----:B------:R-:W-:Y:S01]  /*2aa0*/  STG.E desc[UR10][R2.64], RZ ;  /* 0x000000ff02007986 */ /* 0x000fe2000c10190a */
[----:B------:R-:W-:Y:S05]  /*2ab0*/  EXIT ;  /* 0x000000000000794d */ /* 0x000fea0003800000 */
.L_x_94:
[----:B------:R-:W-:Y:S01]  /*2ac0*/  ISETP.GE.U32.AND P0, PT, R5, 0x3, PT ;  /* 0x000000030500780c */ /* 0x000fe20003f06070 */
[----:B------:R-:W-:Y:S01]  /*2ad0*/  IMAD.MOV.U32 R5, RZ, RZ, RZ ;  /* 0x000000ffff057224 */ /* 0x000fe200078e00ff */
[----:B------:R-:W-:-:S04]  /*2ae0*/  LOP3.LUT R2, R0, 0x3, RZ, 0xc0, !PT ;  /* 0x0000000300027812 */ /* 0x000fc800078ec0ff */
[----:B------:R-:W-:-:S07]  /*2af0*/  ISETP.NE.AND P4, PT, R2, RZ, PT ;  /* 0x000000ff0200720c */ /* 0x000fce0003f85270 */
[----:B------:R-:W-:Y:S06]  /*2b00*/  @!P0 BRA `(.L_x_98) ;  /* 0x0000000000e48947 */ /* 0x000fec0003800000 */
[----:B------:R-:W0:Y:S01]  /*2b10*/  LDC.64 R6, c[0x0][0x390] ;  /* 0x0000e400ff067b82 */ /* 0x000e220000000a00 */
[----:B------:R-:W-:Y:S01]  /*2b20*/  LOP3.LUT R5, R0, 0x7ffffffc, RZ, 0xc0, !PT ;  /* 0x7ffffffc00057812 */ /* 0x000fe200078ec0ff */
[----:B------:R-:W-:-:S06]  /*2b30*/  UMOV UR4, URZ ;  /* 0x000000ff00047c82 */ /* 0x000fcc0008000000 */
[----:B------:R-:W1:Y:S02]  /*2b40*/  LDC.64 R8, c[0x0][0x398] ;  /* 0x0000e600ff087b82 */ /* 0x000e640000000a00 */
.L_x_99:
[----:B-1----:R-:W-:Y:S01]  /*2b50*/  IMAD R0, R9, UR4, R4 ;  /* 0x0000000409007c24 */ /* 0x002fe2000f8e0204 */
[----:B------:R-:W1:Y:S04]  /*2b60*/  LDC.64 R24, c[0x0][0x380] ;  /* 0x0000e000ff187b82 */ /* 0x000e680000000a00 */
[----:B------:R-:W-:-:S05]  /*2b70*/  IADD3 R10, PT, PT, R0, R9, RZ ;  /* 0x00000009000a7210 */ /* 0x000fca0007ffe0ff */
[C---:B------:R-:W-:Y:S02]  /*2b80*/  IMAD.IADD R12, R10.reuse, 0x1, R9 ;  /* 0x000000010a0c7824 */ /* 0x040fe400078e0209 */
[-CC-:B------:R-:W-:Y:S02]  /*2b90*/  IMAD R15, R10, R8.reuse, R3.reuse ;  /* 0x000000080a0f7224 */ /* 0x180fe400078e0203 */
[C---:B------:R-:W-:Y:S01]  /*2ba0*/  IMAD R13, R12.reuse, R8, R3 ;  /* 0x000000080c0d7224 */ /* 0x040fe200078e0203 */
[----:B------:R-:W-:Y:S01]  /*2bb0*/  IADD3 R11, PT, PT, R12, R9, RZ ;  /* 0x000000090c0b7210 */ /* 0x000fe20007ffe0ff */
[----:B0-----:R-:W-:-:S04]  /*2bc0*/  IMAD.WIDE R18, R15, 0x4, R6 ;  /* 0x000000040f127825 */ /* 0x001fc800078e0206 */
[-C--:B------:R-:W-:Y:S02]  /*2bd0*/  IMAD R11, R11, R8.reuse, R3 ;  /* 0x000000080b0b7224 */ /* 0x080fe400078e0203 */
[--C-:B------:R-:W-:Y:S01]  /*2be0*/  IMAD.WIDE R20, R13, 0x4, R6.reuse ;  /* 0x000000040d147825 */ /* 0x100fe200078e0206 */
[----:B------:R-:W2:Y:S03]  /*2bf0*/  LDG.E.CONSTANT R18, desc[UR10][R18.64] ;  /* 0x0000000a12127981 */ /* 0x000ea6000c1e9900 */
[----:B------:R-:W-:Y:S02]  /*2c00*/  IMAD.WIDE R22, R11, 0x4, R6 ;  /* 0x000000040b167825 */ /* 0x000fe400078e0206 */
[----:B------:R-:W3:Y:S04]  /*2c10*/  LDG.E.CONSTANT R20, desc[UR10][R20.64] ;  /* 0x0000000a14147981 */ /* 0x000ee8000c1e9900 */
[----:B------:R-:W4:Y:S01]  /*2c20*/  LDG.E.CONSTANT R22, desc[UR10][R22.64] ;  /* 0x0000000a16167981 */ /* 0x000f22000c1e9900 */
[----:B------:R-:W-:-:S04]  /*2c30*/  IMAD R37, R0, R8, R3 ;  /* 0x0000000800257224 */ /* 0x000fc800078e0203 */
[----:B------:R-:W-:-:S06]  /*2c40*/  IMAD.WIDE R16, R37, 0x4, R6 ;  /* 0x0000000425107825 */ /* 0x000fcc00078e0206 */
[----:B------:R-:W5:Y:S01]  /*2c50*/  LDG.E.CONSTANT R16, desc[UR10][R16.64] ;  /* 0x0000000a10107981 */ /* 0x000f62000c1e9900 */
[----:B--2---:R-:W-:Y:S02]  /*2c60*/  FSETP.NEU.AND P1, PT, R18, RZ, PT ;  /* 0x000000ff1200720b */ /* 0x004fe40003f2d000 */
[----:B---3--:R-:W-:Y:S02]  /*2c70*/  FSETP.NEU.AND P2, PT, R20, RZ, PT ;  /* 0x000000ff1400720b */ /* 0x008fe40003f4d000 */
[----:B----4-:R-:W-:-:S09]  /*2c80*/  FSETP.NEU.AND P3, PT, R22, RZ, PT ;  /* 0x000000ff1600720b */ /* 0x010fd20003f6d000 */
[----:B------:R-:W0:Y:S08]  /*2c90*/  @!P1 LDC.64 R26, c[0x0][0x380] ;  /* 0x0000e000ff1a9b82 */ /* 0x000e300000000a00 */
[----:B------:R-:W2:Y:S01]  /*2ca0*/  @!P2 LDC.64 R28, c[0x0][0x380] ;  /* 0x0000e000ff1cab82 */ /* 0x000ea20000000a00 */
[----:B-----5:R-:W-:-:S07]  /*2cb0*/  FSETP.NEU.AND P0, PT, R16, RZ, PT ;  /* 0x000000ff1000720b */ /* 0x020fce0003f0d000 */
[----:B------:R-:W3:Y:S06]  /*2cc0*/  @!P3 LDC.64 R30, c[0x0][0x380] ;  /* 0x0000e000ff1ebb82 */ /* 0x000eec0000000a00 */
[----:B-1----:R-:W-:-:S04]  /*2cd0*/  @!P0 IMAD.WIDE R18, R37, 0x4, R24 ;  /* 0x0000000425128825 */ /* 0x002fc800078e0218 */
[----:B0-----:R-:W-:Y:S01]  /*2ce0*/  @!P1 IMAD.WIDE R20, R15, 0x4, R26 ;  /* 0x000000040f149825 */ /* 0x001fe200078e021a */
[----:B------:R0:W4:Y:S04]  /*2cf0*/  @!P0 LDG.E.CONSTANT R33, desc[UR10][R18.64] ;  /* 0x0000000a12218981 */ /* 0x000128000c1e9900 */
[----:B------:R1:W5:Y:S01]  /*2d00*/  @!P1 LDG.E.CONSTANT R35, desc[UR10][R20.64] ;  /* 0x0000000a14239981 */ /* 0x000362000c1e9900 */
[----:B--2---:R-:W-:Y:S02]  /*2d10*/  @!P2 IMAD.WIDE R22, R13, 0x4, R28 ;  /* 0x000000040d16a825 */ /* 0x004fe400078e021c */
[----:B------:R-:W2:Y:S04]  /*2d20*/  @P0 LDC.64 R28, c[0x0][0x388] ;  /* 0x0000e200ff1c0b82 */ /* 0x000ea80000000a00 */
[----:B------:R-:W5:Y:S01]  /*2d30*/  @!P2 LDG.E.CONSTANT R23, desc[UR10][R22.64] ;  /* 0x0000000a1617a981 */ /* 0x000f62000c1e9900 */
[----:B---3--:R-:W-:-:S06]  /*2d40*/  @!P3 IMAD.WIDE R24, R11, 0x4, R30 ;  /* 0x000000040b18b825 */ /* 0x008fcc00078e021e */
[----:B------:R-:W3:Y:S01]  /*2d50*/  @!P3 LDG.E.CONSTANT R25, desc[UR10][R24.64] ;  /* 0x0000000a1819b981 */ /* 0x000ee2000c1e9900 */
[C---:B--2---:R-:W-:Y:S02]  /*2d60*/  @P0 IMAD.WIDE R26, R37.reuse, 0x4, R28 ;  /* 0x00000004251a0825 */ /* 0x044fe400078e021c */
[----:B------:R-:W2:Y:S03]  /*2d70*/  LDC.64 R28, c[0x0][0x388] ;  /* 0x0000e200ff1c7b82 */ /* 0x000ea60000000a00 */
[----:B------:R0:W-:Y:S01]  /*2d80*/  @P0 STG.E desc[UR10][R26.64], RZ ;  /* 0x000000ff1a000986 */ /* 0x0001e2000c10190a */
[----:B------:R-:W-:Y:S01]  /*2d90*/  UIADD3 UR4, UPT, UPT, UR4, 0x4, URZ ;  /* 0x0000000404047890 */ /* 0x000fe2000fffe0ff */
[----:B--2---:R-:W-:-:S04]  /*2da0*/  @!P0 IMAD.WIDE R30, R37, 0x4, R28 ;  /* 0x00000004251e8825 */ /* 0x004fc800078e021c */
[----:B------:R-:W-:-:S04]  /*2db0*/  @P1 IMAD.WIDE R16, R15, 0x4, R28 ;  /* 0x000000040f101825 */ /* 0x000fc800078e021c */
[----:B0-----:R-:W-:-:S04]  /*2dc0*/  @!P1 IMAD.WIDE R18, R15, 0x4, R28 ;  /* 0x000000040f129825 */ /* 0x001fc800078e021c */
[----:B------:R-:W-:-:S04]  /*2dd0*/  @P2 IMAD.WIDE R14, R13, 0x4, R28 ;  /* 0x000000040d0e2825 */ /* 0x000fc800078e021c */
[----:B-1----:R-:W-:-:S04]  /*2de0*/  @!P2 IMAD.WIDE R20, R13, 0x4, R28 ;  /* 0x000000040d14a825 */ /* 0x002fc800078e021c */
[----:B------:R-:W-:-:S04]  /*2df0*/  @P3 IMAD.WIDE R12, R11, 0x4, R28 ;  /* 0x000000040b0c3825 */ /* 0x000fc800078e021c */
[----:B------:R-:W-:Y:S01]  /*2e00*/  @!P3 IMAD.WIDE R28, R11, 0x4, R28 ;  /* 0x000000040b1cb825 */ /* 0x000fe200078e021c */
[----:B----4-:R2:W-:Y:S04]  /*2e10*/  @!P0 STG.E desc[UR10][R30.64], R33 ;  /* 0x000000211e008986 */ /* 0x0105e8000c10190a */
[----:B------:R2:W-:Y:S04]  /*2e20*/  @P1 STG.E desc[UR10][R16.64], RZ ;  /* 0x000000ff10001986 */ /* 0x0005e8000c10190a */
[----:B-----5:R2:W-:Y:S04]  /*2e30*/  @!P1 STG.E desc[UR10][R18.64], R35 ;  /* 0x0000002312009986 */ /* 0x0205e8000c10190a */
[----:B------:R2:W-:Y:S04]  /*2e40*/  @P2 STG.E desc[UR10][R14.64], RZ ;  /* 0x000000ff0e002986 */ /* 0x0005e8000c10190a */
[----:B------:R2:W-:Y:S04]  /*2e50*/  @!P2 STG.E desc[UR10][R20.64], R23 ;  /* 0x000000171400a986 */ /* 0x0005e8000c10190a */
[----:B------:R2:W-:Y:S04]  /*2e60*/  @P3 STG.E desc[UR10][R12.64], RZ ;  /* 0x000000ff0c003986 */ /* 0x0005e8000c10190a */
[----:B---3--:R2:W-:Y:S01]  /*2e70*/  @!P3 STG.E desc[UR10][R28.64], R25 ;  /* 0x000000191c00b986 */ /* 0x0085e2000c10190a */
[----:B------:R-:W-:-:S13]  /*2e80*/  ISETP.NE.AND P0, PT, R5, UR4, PT ;  /* 0x0000000405007c0c */ /* 0x000fda000bf05270 */
[----:B--2---:R-:W-:Y:S05]  /*2e90*/  @P0 BRA `(.L_x_99) ;  /* 0xfffffffc002c0947 */ /* 0x004fea000383ffff */
.L_x_98:
[----:B------:R-:W-:Y:S05]  /*2ea0*/  @!P4 EXIT ;  /* 0x000000000000c94d */ /* 0x000fea0003800000 */
[----:B------:R-:W0:Y:S01]  /*2eb0*/  LDC.64 R12, c[0x0][0x390] ;  /* 0x0000e400ff0c7b82 */ /* 0x000e220000000a00 */
[----:B------:R-:W1:Y:S01]  /*2ec0*/  LDCU.64 UR6, c[0x0][0x398] ;  /* 0x00007300ff0677ac */ /* 0x000e620008000a00 */
[----:B------:R-:W-:-:S05]  /*2ed0*/  UMOV UR4, URZ ;  /* 0x000000ff00047c82 */ /* 0x000fca0008000000 */
.L_x_100:
[----:B-1----:R-:W-:Y:S01]  /*2ee0*/  IMAD R0, R5, UR7, R4 ;  /* 0x0000000705007c24 */ /* 0x002fe2000f8e0204 */
[----:B------:R-:W1:Y:S03]  /*2ef0*/  LDC.64 R10, c[0x0][0x380] ;  /* 0x0000e000ff0a7b82 */ /* 0x000e660000000a00 */
[----:B------:R-:W-:-:S04]  /*2f00*/  IMAD R17, R0, UR6, R3 ;  /* 0x0000000600117c24 */ /* 0x000fc8000f8e0203 */
[----:B0-----:R-:W-:Y:S01]  /*2f10*/  IMAD.WIDE R6, R17, 0x4, R12 ;  /* 0x0000000411067825 */ /* 0x001fe200078e020c */
[----:B------:R-:W0:Y:S05]  /*2f20*/  LDC.64 R14, c[0x0][0x388] ;  /* 0x0000e200ff0e7b82 */ /* 0x000e2a0000000a00 */
[----:B------:R-:W2:Y:S02]  /*2f30*/  LDG.E.CONSTANT R6, desc[UR10][R6.64] ;  /* 0x0000000a06067981 */ /* 0x000ea4000c1e9900 */
[----:B--2---:R-:W-:-:S13]  /*2f40*/  FSETP.NEU.AND P0, PT, R6, RZ, PT ;  /* 0x000000ff0600720b */ /* 0x004fda0003f0d000 */
[C---:B-1----:R-:W-:Y:S01]  /*2f50*/  @!P0 IMAD.WIDE R10, R17.reuse, 0x4, R10 ;  /* 0x00000004110a8825 */ /* 0x042fe200078e020a */
[----:B------:R-:W1:Y:S05]  /*2f60*/  @P0 LDC.64 R8, c[0x0][0x388] ;  /* 0x0000e200ff080b82 */ /* 0x000e6a0000000a00 */
[----:B------:R-:W2:Y:S01]  /*2f70*/  @!P0 LDG.E.CONSTANT R11, desc[UR10][R10.64] ;  /* 0x0000000a0a0b8981 */ /* 0x000ea2000c1e9900 */
[----:B0-----:R-:W-:Y:S01]  /*2f80*/  @!P0 IMAD.WIDE R14, R17, 0x4, R14 ;  /* 0x00000004110e8825 */ /* 0x001fe200078e020e */
[----:B------:R-:W-:-:S03]  /*2f90*/  UIADD3 UR4, UPT, UPT, UR4, 0x1, URZ ;  /* 0x0000000104047890 */ /* 0x000fc6000fffe0ff */
[----:B-1----:R-:W-:-:S05]  /*2fa0*/  @P0 IMAD.WIDE R8, R17, 0x4, R8 ;  /* 0x0000000411080825 */ /* 0x002fca00078e0208 */
[----:B------:R0:W-:Y:S04]  /*2fb0*/  @P0 STG.E desc[UR10][R8.64], RZ ;  /* 0x000000ff08000986 */ /* 0x0001e8000c10190a */
[----:B--2---:R0:W-:Y:S01]  /*2fc0*/  @!P0 STG.E desc[UR10][R14.64], R11 ;  /* 0x0000000b0e008986 */ /* 0x0041e2000c10190a */
[----:B------:R-:W-:-:S13]  /*2fd0*/  ISETP.NE.AND P0, PT, R2, UR4, PT ;  /* 0x0000000402007c0c */ /* 0x000fda000bf05270 */
[----:B0-----:R-:W-:Y:S05]  /*2fe0*/  @!P0 EXIT ;  /* 0x000000000000894d */ /* 0x001fea0003800000 */
[----:B------:R-:W-:Y:S01]  /*2ff0*/  VIADD R5, R5, 0x1 ;  /* 0x0000000105057836 */ /* 0x000fe20000000000 */
[----:B------:R-:W-:Y:S06]  /*3000*/  BRA `(.L_x_100) ;  /* 0xfffffffc00b47947 */ /* 0x000fec000383ffff */
.L_x_93:
        /* <DEDUP_REMOVED lines=11> */
[----:B------:R-:W-:Y:S01]  /*30c0*/  LOP3.LUT R5, R0, 0x7ffffffc, RZ, 0xc0, !PT ;  /* 0x7ffffffc00057812 */ /* 0x000fe200078ec0ff */
[----:B------:R-:W1:Y:S01]  /*30d0*/  LDCU.64 UR8, c[0x0][0x388] ;  /* 0x00007100ff0877ac */ /* 0x000e620008000a00 */
[----:B------:R-:W-:-:S05]  /*30e0*/  UMOV UR4, URZ ;  /* 0x000000ff00047c82 */ /* 0x000fca0008000000 */
[----:B------:R-:W2:Y:S02]  /*30f0*/  LDC.64 R8, c[0x0][0x398] ;  /* 0x0000e600ff087b82 */ /* 0x000ea40000000a00 */
.L_x_103:
[----:B--2---:R-:W-:-:S04]  /*3100*/  IMAD R0, R9, UR4, R4 ;  /* 0x0000000409007c24 */ /* 0x004fc8000f8e0204 */
[C---:B------:R-:W-:Y:S01]  /*3110*/  IMAD R25, R0.reuse, R8, R3 ;  /* 0x0000000800197224 */ /* 0x040fe200078e0203 */
[----:B------:R-:W-:-:S03]  /*3120*/  IADD3 R0, PT, PT, R0, R9, RZ ;  /* 0x0000000900007210 */ /* 0x000fc60007ffe0ff */
[----:B0-----:R-:W-:-:S04]  /*3130*/  IMAD.WIDE R10, R25, 0x4, R6 ;  /* 0x00000004190a7825 */ /* 0x001fc800078e0206 */
[C---:B------:R-:W-:Y:S01]  /*3140*/  IMAD.IADD R14, R0.reuse, 0x1, R9 ;  /* 0x00000001000e7824 */ /* 0x040fe200078e0209 */
[----:B------:R-:W2:Y:S01]  /*3150*/  LDG.E.CONSTANT R27, desc[UR10][R10.64] ;  /* 0x0000000a0a1b7981 */ /* 0x000ea2000c1e9900 */
[-CC-:B------:R-:W-:Y:S02]  /*3160*/  IMAD R29, R0, R8.reuse, R3.reuse ;  /* 0x00000008001d7224 */ /* 0x180fe400078e0203 */
[C---:B------:R-:W-:Y:S01]  /*3170*/  IMAD R33, R14.reuse, R8, R3 ;  /* 0x000000080e217224 */ /* 0x040fe200078e0203 */
[----:B------:R-:W-:Y:S01]  /*3180*/  IADD3 R0, PT, PT, R14, R9, RZ ;  /* 0x000000090e007210 */ /* 0x000fe20007ffe0ff */
[----:B------:R-:W-:-:S04]  /*3190*/  IMAD.WIDE R12, R29, 0x4, R6 ;  /* 0x000000041d0c7825 */ /* 0x000fc800078e0206 */
[----:B------:R-:W-:Y:S01]  /*31a0*/  IMAD R37, R0, R8, R3 ;  /* 0x0000000800257224 */ /* 0x000fe200078e0203 */
[----:B------:R-:W3:Y:S01]  /*31b0*/  LDG.E.CONSTANT R31, desc[UR10][R12.64] ;  /* 0x0000000a0c1f7981 */ /* 0x000ee2000c1e9900 */
[----:B------:R-:W-:-:S04]  /*31c0*/  IMAD.WIDE R16, R33, 0x4, R6 ;  /* 0x0000000421107825 */ /* 0x000fc800078e0206 */
[----:B------:R-:W-:Y:S01]  /*31d0*/  IMAD.WIDE R20, R37, 0x4, R6 ;  /* 0x0000000425147825 */ /* 0x000fe200078e0206 */
[----:B------:R-:W4:Y:S04]  /*31e0*/  LDG.E.CONSTANT R35, desc[UR10][R16.64] ;  /* 0x0000000a10237981 */ /* 0x000f28000c1e9900 */
[----:B------:R-:W5:Y:S01]  /*31f0*/  LDG.E.CONSTANT R39, desc[UR10][R20.64] ;  /* 0x0000000a14277981 */ /* 0x000f62000c1e9900 */
[----:B------:R-:W-:Y:S01]  /*3200*/  UMOV UR6, 0xa0b5ed8d ;  /* 0xa0b5ed8d00067882 */ /* 0x000fe20000000000 */
[----:B------:R-:W-:Y:S01]  /*3210*/  UMOV UR7, 0x3eb0c6f7 ;  /* 0x3eb0c6f700077882 */ /* 0x000fe20000000000 */
[----:B------:R-:W-:Y:S01]  /*3220*/  UIADD3 UR4, UPT, UPT, UR4, 0x4, URZ ;  /* 0x0000000404047890 */ /* 0x000fe2000fffe0ff */
[----:B--2---:R-:W0:Y:S08]  /*3230*/  F2F.F64.F32 R10, R27 ;  /* 0x0000001b000a7310 */ /* 0x004e300000201800 */
[----:B---3--:R-:W2:Y:S01]  /*3240*/  F2F.F64.F32 R14, R31 ;  /* 0x0000001f000e7310 */ /* 0x008ea20000201800 */
[----:B0-----:R-:W-:-:S07]  /*3250*/  DSETP.GTU.AND P0, PT, R10, UR6, PT ;  /* 0x000000060a007e2a */ /* 0x001fce000bf0c000 */
[----:B----4-:R-:W0:Y:S08]  /*3260*/  F2F.F64.F32 R18, R35 ;  /* 0x0000002300127310 */ /* 0x010e300000201800 */
[----:B-----5:R-:W3:Y:S01]  /*3270*/  F2F.F64.F32 R22, R39 ;  /* 0x0000002700167310 */ /* 0x020ee20000201800 */
[----:B--2---:R-:W-:Y:S01]  /*3280*/  DSETP.GTU.AND P1, PT, R14, UR6, PT ;  /* 0x000000060e007e2a */ /* 0x004fe2000bf2c000 */
[----:B-1----:R-:W-:Y:S01]  /*3290*/  @P0 MOV R11, UR9 ;  /* 0x00000009000b0c02 */ /* 0x002fe20008000f00 */
[----:B------:R-:W-:Y:S01]  /*32a0*/  @P0 IMAD.U32 R10, RZ, RZ, UR8 ;  /* 0x00000008ff0a0e24 */ /* 0x000fe2000f8e00ff */
[----:B0-----:R-:W-:-:S03]  /*32b0*/  DSETP.GTU.AND P2, PT, R18, UR6, PT ;  /* 0x0000000612007e2a */ /* 0x001fc6000bf4c000 */
[----:B------:R-:W-:Y:S01]  /*32c0*/  @P0 IMAD.WIDE R18, R25, 0x4, R10 ;  /* 0x0000000419120825 */ /* 0x000fe200078e020a */
[----:B------:R-:W-:Y:S01]  /*32d0*/  @!P0 MOV R11, UR9 ;  /* 0x00000009000b8c02 */ /* 0x000fe20008000f00 */
[----:B---3--:R-:W-:Y:S02]  /*32e0*/  DSETP.GTU.AND P3, PT, R22, UR6, PT ;  /* 0x0000000616007e2a */ /* 0x008fe4000bf6c000 */
[----:B------:R-:W-:-:S04]  /*32f0*/  @!P0 IMAD.U32 R10, RZ, RZ, UR8 ;  /* 0x00000008ff0a8e24 */ /* 0x000fc8000f8e00ff */
[--C-:B------:R-:W-:Y:S01]  /*3300*/  @!P0 IMAD.WIDE R20, R25, 0x4, R10.reuse ;  /* 0x0000000419148825 */ /* 0x100fe200078e020a */
[----:B------:R3:W-:Y:S03]  /*3310*/  @P0 STG.E desc[UR10][R18.64], RZ ;  /* 0x000000ff12000986 */ /* 0x0007e6000c10190a */
[C-C-:B------:R-:W-:Y:S01]  /*3320*/  @!P1 IMAD.WIDE R12, R29.reuse, 0x4, R10.reuse ;  /* 0x000000041d0c9825 */ /* 0x140fe200078e020a */
[----:B------:R3:W-:Y:S03]  /*3330*/  @!P0 STG.E desc[UR10][R20.64], R27 ;  /* 0x0000001b14008986 */ /* 0x0007e6000c10190a */
[--C-:B------:R-:W-:Y:S01]  /*3340*/  @P1 IMAD.WIDE R22, R29, 0x4, R10.reuse ;  /* 0x000000041d161825 */ /* 0x100fe200078e020a */
[----:B------:R3:W-:Y:S03]  /*3350*/  @!P1 STG.E desc[UR10][R12.64], R31 ;  /* 0x0000001f0c009986 */ /* 0x0007e6000c10190a */
[C-C-:B------:R-:W-:Y:S01]  /*3360*/  @!P2 IMAD.WIDE R14, R33.reuse, 0x4, R10.reuse ;  /* 0x00000004210ea825 */ /* 0x140fe200078e020a */
[----:B------:R3:W-:Y:S03]  /*3370*/  @P1 STG.E desc[UR10][R22.64], RZ ;  /* 0x000000ff16001986 */ /* 0x0007e6000c10190a */
[--C-:B------:R-:W-:Y:S01]  /*3380*/  @P2 IMAD.WIDE R24, R33, 0x4, R10.reuse ;  /* 0x0000000421182825 */ /* 0x100fe200078e020a */
[----:B------:R3:W-:Y:S03]  /*3390*/  @!P2 STG.E desc[UR10][R14.64], R35 ;  /* 0x000000230e00a986 */ /* 0x0007e6000c10190a */
[C-C-:B------:R-:W-:Y:S01]  /*33a0*/  @!P3 IMAD.WIDE R16, R37.reuse, 0x4, R10.reuse ;  /* 0x000000042510b825 */ /* 0x140fe200078e020a */
[----:B------:R3:W-:Y:S03]  /*33b0*/  @P2 STG.E desc[UR10][R24.64], RZ ;  /* 0x000000ff18002986 */ /* 0x0007e6000c10190a */
[----:B------:R-:W-:Y:S01]  /*33c0*/  @P3 IMAD.WIDE R10, R37, 0x4, R10 ;  /* 0x00000004250a3825 */ /* 0x000fe200078e020a */
[----:B------:R3:W-:Y:S04]  /*33d0*/  @!P3 STG.E desc[UR10][R16.64], R39 ;  /* 0x000000271000b986 */ /* 0x0007e8000c10190a */
[----:B------:R3:W-:Y:S01]  /*33e0*/  @P3 STG.E desc[UR10][R10.64], RZ ;  /* 0x000000ff0a003986 */ /* 0x0007e2000c10190a */
[----:B------:R-:W-:-:S13]  /*33f0*/  ISETP.NE.AND P0, PT, R5, UR4, PT ;  /* 0x0000000405007c0c */ /* 0x000fda000bf05270 */
[----:B---3--:R-:W-:Y:S05]  /*3400*/  @P0 BRA `(.L_x_103) ;  /* 0xfffffffc003c0947 */ /* 0x008fea000383ffff */
.L_x_102:
[----:B------:R-:W-:Y:S05]  /*3410*/  @!P4 EXIT ;  /* 0x000000000000c94d */ /* 0x000fea0003800000 */
[----:B------:R-:W0:Y:S01]  /*3420*/  LDC.64 R10, c[0x0][0x380] ;  /* 0x0000e000ff0a7b82 */ /* 0x000e220000000a00 */
[----:B------:R-:W1:Y:S01]  /*3430*/  LDCU.64 UR6, c[0x0][0x398] ;  /* 0x00007300ff0677ac */ /* 0x000e620008000a00 */
[----:B------:R-:W-:-:S06]  /*3440*/  UMOV UR4, URZ ;  /* 0x000000ff00047c82 */ /* 0x000fcc0008000000 */
[----:B------:R-:W2:Y:S02]  /*3450*/  LDC.64 R12, c[0x0][0x388] ;  /* 0x0000e200ff0c7b82 */ /* 0x000ea40000000a00 */
.L_x_104:
[----:B-1----:R-:W-:-:S04]  /*3460*/  IMAD R0, R5, UR7, R4 ;  /* 0x0000000705007c24 */ /* 0x002fc8000f8e0204 */
[----:B------:R-:W-:-:S04]  /*3470*/  IMAD R15, R0, UR6, R3 ;  /* 0x00000006000f7c24 */ /* 0x000fc8000f8e0203 */
[----:B0-----:R-:W-:-:S06]  /*3480*/  IMAD.WIDE R6, R15, 0x4, R10 ;  /* 0x000000040f067825 */ /* 0x001fcc00078e020a */
[----:B------:R-:W3:Y:S01]  /*3490*/  LDG.E.CONSTANT R7, desc[UR10][R6.64] ;  /* 0x0000000a06077981 */ /* 0x000ee2000c1e9900 */
[----:B------:R-:W-:Y:S01]  /*34a0*/  UMOV UR8, 0xa0b5ed8d ;  /* 0xa0b5ed8d00087882 */ /* 0x000fe20000000000 */
[----:B------:R-:W-:Y:S01]  /*34b0*/  UMOV UR9, 0x3eb0c6f7 ;  /* 0x3eb0c6f700097882 */ /* 0x000fe20000000000 */
[----:B------:R-:W-:Y:S01]  /*34c0*/  UIADD3 UR4, UPT, UPT, UR4, 0x1, URZ ;  /* 0x0000000104047890 */ /* 0x000fe2000fffe0ff */
[----:B---3--:R-:W0:Y:S02]  /*34d0*/  F2F.F64.F32 R8, R7 ;  /* 0x0000000700087310 */ /* 0x008e240000201800 */
[----:B0-----:R-:W-:Y:S01]  /*34e0*/  DSETP.GTU.AND P0, PT, R8, UR8, PT ;  /* 0x0000000808007e2a */ /* 0x001fe2000bf0c000 */
[----:B--2---:R-:W-:-:S13]  /*34f0*/  IMAD.WIDE R8, R15, 0x4, R12 ;  /* 0x000000040f087825 */ /* 0x004fda00078e020c */
[----:B------:R0:W-:Y:S04]  /*3500*/  @!P0 STG.E desc[UR10][R8.64], R7 ;  /* 0x0000000708008986 */ /* 0x0001e8000c10190a */
[----:B------:R0:W-:Y:S01]  /*3510*/  @P0 STG.E desc[UR10][R8.64], RZ ;  /* 0x000000ff08000986 */ /* 0x0001e2000c10190a */
[----:B------:R-:W-:-:S13]  /*3520*/  ISETP.NE.AND P0, PT, R2, UR4, PT ;  /* 0x0000000402007c0c */ /* 0x000fda000bf05270 */
[----:B0-----:R-:W-:Y:S05]  /*3530*/  @!P0 EXIT ;  /* 0x000000000000894d */ /* 0x001fea0003800000 */
[----:B------:R-:W-:Y:S01]  /*3540*/  VIADD R5, R5, 0x1 ;  /* 0x0000000105057836 */ /* 0x000fe20000000000 */
[----:B------:R-:W-:Y:S06]  /*3550*/  BRA `(.L_x_104) ;  /* 0xfffffffc00c07947 */ /* 0x000fec000383ffff */
.L_x_101:
[----:B------:R-:W-:Y:S02]  /*3560*/  ISETP.GE.U32.AND P0, PT, R5, 0x3, PT ;  /* 0x000000030500780c */ /* 0x000fe40003f06070 */
[----:B------:R-:W-:Y:S02]  /*3570*/  LOP3.LUT R2, R0, 0x3, RZ, 0xc0, !PT ;  /* 0x0000000300027812 */ /* 0x000fe400078ec0ff */
[----:B------:R-:W-:-:S09]  /*3580*/  MOV R5, RZ ;  /* 0x000000ff00057202 */ /* 0x000fd20000000f00 */
[----:B------:R-:W-:Y:S05]  /*3590*/  @!P0 BRA `(.L_x_105) ;  /* 0x0000000400e48947 */ /* 0x000fea0003800000 */
[----:B------:R-:W0:Y:S01]  /*35a0*/  LDC.64 R6, c[0x0][0x390] ;  /* 0x0000e400ff067b82 */ /* 0x000e220000000a00 */
[----:B------:R-:W-:Y:S01]  /*35b0*/  LOP3.LUT R5, R0, 0x7ffffffc, RZ, 0xc0, !PT ;  /* 0x7ffffffc00057812 */ /* 0x000fe200078ec0ff */
[----:B------:R-:W1:Y:S01]  /*35c0*/  LDCU.64 UR8, c[0x0][0x380] ;  /* 0x00007000ff0877ac */ /* 0x000e620008000a00 */
[----:B------:R-:W2:Y:S05]  /*35d0*/  LDCU.64 UR12, c[0x0][0x388] ;  /* 0x00007100ff0c77ac */ /* 0x000eaa0008000a00 */
[----:B------:R-:W3:Y:S01]  /*35e0*/  LDC.64 R8, c[0x0][0x398] ;  /* 0x0000e600ff087b82 */ /* 0x000ee20000000a00 */
[----:B------:R-:W-:-:S05]  /*35f0*/  UMOV UR4, URZ ;  /* 0x000000ff00047c82 */ /* 0x000fca0008000000 */
.L_x_126:
[----:B---3--:R-:W-:-:S04]  /*3600*/  IMAD R0, R9, UR4, R4 ;  /* 0x0000000409007c24 */ /* 0x008fc8000f8e0204 */
[----:B------:R-:W-:-:S04]  /*3610*/  IMAD R19, R0, R8, R3 ;  /* 0x0000000800137224 */ /* 0x000fc800078e0203 */
[----:B01----:R-:W-:-:S06]  /*3620*/  IMAD.WIDE R10, R19, 0x4, R6 ;  /* 0x00000004130a7825 */ /* 0x003fcc00078e0206 */
[----:B------:R-:W3:Y:S01]  /*3630*/  LDG.E.CONSTANT R10, desc[UR10][R10.64] ;  /* 0x0000000a0a0a7981 */ /* 0x000ee2000c1e9900 */
[----:B------:R-:W-:Y:S01]  /*3640*/  UIADD3 UR4, UPT, UPT, UR4, 0x4, URZ ;  /* 0x0000000404047890 */ /* 0x000fe2000fffe0ff */
[----:B------:R-:W-:Y:S04]  /*3650*/  BSSY.RECONVERGENT B0, `(.L_x_106) ;  /* 0x000001c000007945 */ /* 0x000fe80003800200 */
[----:B------:R-:W-:Y:S01]  /*3660*/  BSSY.RELIABLE B1, `(.L_x_107) ;  /* 0x0000016000017945 */ /* 0x000fe20003800100 */
[----:B------:R-:W-:Y:S02]  /*3670*/  ISETP.NE.AND P0, PT, R5, UR4, PT ;  /* 0x0000000405007c0c */ /* 0x000fe4000bf05270 */
[----:B---3--:R-:W-:-:S13]  /*3680*/  FSETP.NEU.AND P1, PT, R10, RZ, PT ;  /* 0x000000ff0a00720b */ /* 0x008fda0003f2d000 */
[----:B------:R-:W-:Y:S05]  /*3690*/  @P1 BRA `(.L_x_108) ;  /* 0x0000000000141947 */ /* 0x000fea0003800000 */
[----:B-1----:R-:W-:Y:S01]  /*36a0*/  MOV R11, UR9 ;  /* 0x00000009000b7c02 */ /* 0x002fe20008000f00 */
[----:B------:R-:W-:-:S04]  /*36b0*/  IMAD.U32 R10, RZ, RZ, UR8 ;  /* 0x00000008ff0a7e24 */ /* 0x000fc8000f8e00ff */
[----:B------:R-:W-:-:S05]  /*36c0*/  IMAD.WIDE R12, R19, 0x4, R10 ;  /* 0x00000004130c7825 */ /* 0x000fca00078e020a */
[----:B------:R1:W5:Y:S01]  /*36d0*/  LDG.E.CONSTANT R17, desc[UR10][R12.64] ;  /* 0x0000000a0c117981 */ /* 0x000362000c1e9900 */
[----:B------:R-:W-:Y:S05]  /*36e0*/  BRA `(.L_x_109) ;  /* 0x0000000000347947 */ /* 0x000fea0003800000 */
.L_x_108:
[----:B-1----:R-:W-:Y:S01]  /*36f0*/  MOV R11, UR9 ;  /* 0x00000009000b7c02 */ /* 0x002fe20008000f00 */
[----:B------:R-:W-:-:S04]  /*3700*/  IMAD.U32 R10, RZ, RZ, UR8 ;  /* 0x00000008ff0a7e24 */ /* 0x000fc8000f8e00ff */
[----:B------:R-:W-:-:S06]  /*3710*/  IMAD.WIDE R16, R19, 0x4, R10 ;  /* 0x0000000413107825 */ /* 0x000fcc00078e020a */
[----:B------:R-:W3:Y:S01]  /*3720*/  LDG.E.CONSTANT R17, desc[UR10][R16.64] ;  /* 0x0000000a10117981 */ /* 0x000ee2000c1e9900 */
[----:B------:R-:W-:Y:S01]  /*3730*/  UMOV UR6, 0xa0b5ed8d ;  /* 0xa0b5ed8d00067882 */ /* 0x000fe20000000000 */
[----:B------:R-:W-:Y:S01]  /*3740*/  UMOV UR7, 0x3eb0c6f7 ;  /* 0x3eb0c6f700077882 */ /* 0x000fe20000000000 */
[----:B---3--:R-:W0:Y:S02]  /*3750*/  F2F.F64.F32 R12, R17 ;  /* 0x00000011000c7310 */ /* 0x008e240000201800 */
[----:B0-----:R-:W-:-:S14]  /*3760*/  DSETP.GTU.AND P1, PT, R12, UR6, PT ;  /* 0x000000060c007e2a */ /* 0x001fdc000bf2c000 */
[----:B------:R-:W0:Y:S01]  /*3770*/  @P1 LDC.64 R12, c[0x0][0x388] ;  /* 0x0000e200ff0c1b82 */ /* 0x000e220000000a00 */
[----:B------:R-:W-:Y:S05]  /*3780*/  @P1 BREAK.RELIABLE B1 ;  /* 0x0000000000011942 */ /* 0x000fea0003800100 */
[----:B0-----:R-:W-:-:S05]  /*3790*/  @P1 IMAD.WIDE R14, R19, 0x4, R12 ;  /* 0x00000004130e1825 */ /* 0x001fca00078e020c */
[----:B------:R0:W-:Y:S01]  /*37a0*/  @P1 STG.E desc[UR10][R14.64], RZ ;  /* 0x000000ff0e001986 */ /* 0x0001e2000c10190a */
[----:B------:R-:W-:Y:S05]  /*37b0*/  @P1 BRA `(.L_x_110) ;  /* 0x0000000000141947 */ /* 0x000fea0003800000 */
.L_x_109:
[----:B--2---:R-:W-:Y:S05]  /*37c0*/  BSYNC.RELIABLE B1 ;  /* 0x0000000000017941 */ /* 0x004fea0003800100 */
.L_x_107:
[----:B-1----:R-:W-:Y:S01]  /*37d0*/  MOV R12, UR12 ;  /* 0x0000000c000c7c02 */ /* 0x002fe20008000f00 */
[----:B------:R-:W-:-:S04]  /*37e0*/  IMAD.U32 R13, RZ, RZ, UR13 ;  /* 0x0000000dff0d7e24 */ /* 0x000fc8000f8e00ff */
[----:B0-----:R-:W-:-:S05]  /*37f0*/  IMAD.WIDE R14, R19, 0x4, R12 ;  /* 0x00000004130e7825 */ /* 0x001fca00078e020c */
[----:B-----5:R1:W-:Y:S02]  /*3800*/  STG.E desc[UR10][R14.64], R17 ;  /* 0x000000110e007986 */ /* 0x0203e4000c10190a */
.L_x_110:
[----:B--2---:R-:W-:Y:S05]  /*3810*/  BSYNC.RECONVERGENT B0 ;  /* 0x0000000000007941 */ /* 0x004fea0003800200 */
.L_x_106:
[----:B------:R-:W-:Y:S05]  /*3820*/  WARPSYNC.ALL ;  /* 0x0000000000007948 */ /* 0x000fea0003800000 */
[----:B------:R-:W-:-:S05]  /*3830*/  IADD3 R0, PT, PT, R0, R9, RZ ;  /* 0x0000000900007210 */ /* 0x000fca0007ffe0ff */
[----:B------:R-:W-:-:S04]  /*3840*/  IMAD R19, R0, R8, R3 ;  /* 0x0000000800137224 */ /* 0x000fc800078e0203 */
[----:B01----:R-:W-:-:S06]  /*3850*/  IMAD.WIDE R14, R19, 0x4, R6 ;  /* 0x00000004130e7825 */ /* 0x003fcc00078e0206 */
[----:B------:R-:W2:Y:S01]  /*3860*/  LDG.E.CONSTANT R14, desc[UR10][R14.64] ;  /* 0x0000000a0e0e7981 */ /* 0x000ea2000c1e9900 */
[----:B------:R-:W-:Y:S04]  /*3870*/  BSSY.RECONVERGENT B0, `(.L_x_111) ;  /* 0x0000014000007945 */ /* 0x000fe80003800200 */
[----:B------:R-:W-:Y:S01]  /*3880*/  BSSY.RELIABLE B1, `(.L_x_112) ;  /* 0x0000010000017945 */ /* 0x000fe20003800100 */
[----:B--2---:R-:W-:-:S13]  /*3890*/  FSETP.NEU.AND P1, PT, R14, RZ, PT ;  /* 0x000000ff0e00720b */ /* 0x004fda0003f2d000 */
[----:B------:R-:W-:Y:S05]  /*38a0*/  @P1 BRA `(.L_x_113) ;  /* 0x00000000000c1947 */ /* 0x000fea0003800000 */
[----:B------:R-:W-:-:S05]  /*38b0*/  IMAD.WIDE R14, R19, 0x4, R10 ;  /* 0x00000004130e7825 */ /* 0x000fca00078e020a */
[----:B------:R1:W5:Y:S01]  /*38c0*/  LDG.E.CONSTANT R17, desc[UR10][R14.64] ;  /* 0x0000000a0e117981 */ /* 0x000362000c1e9900 */
[----:B------:R-:W-:Y:S05]  /*38d0*/  BRA `(.L_x_114) ;  /* 0x0000000000287947 */ /* 0x000fea0003800000 */
.L_x_113:
[----:B------:R-:W-:-:S06]  /*38e0*/  IMAD.WIDE R16, R19, 0x4, R10 ;  /* 0x0000000413107825 */ /* 0x000fcc00078e020a */
[----:B------:R-:W2:Y:S01]  /*38f0*/  LDG.E.CONSTANT R17, desc[UR10][R16.64] ;  /* 0x0000000a10117981 */ /* 0x000ea2000c1e9900 */
[----:B------:R-:W-:Y:S01]  /*3900*/  UMOV UR6, 0xa0b5ed8d ;  /* 0xa0b5ed8d00067882 */ /* 0x000fe20000000000 */
[----:B------:R-:W-:Y:S01]  /*3910*/  UMOV UR7, 0x3eb0c6f7 ;  /* 0x3eb0c6f700077882 */ /* 0x000fe20000000000 */
[----:B--2---:R-:W0:Y:S02]  /*3920*/  F2F.F64.F32 R14, R17 ;  /* 0x00000011000e7310 */ /* 0x004e240000201800 */
[----:B0-----:R-:W-:-:S14]  /*3930*/  DSETP.GTU.AND P1, PT, R14, UR6, PT ;  /* 0x000000060e007e2a */ /* 0x001fdc000bf2c000 */
[----:B------:R-:W-:Y:S01]  /*3940*/  @P1 IMAD.WIDE R14, R19, 0x4, R12 ;  /* 0x00000004130e1825 */ /* 0x000fe200078e020c */
[----:B------:R-:W-:Y:S05]  /*3950*/  @P1 BREAK.RELIABLE B1 ;  /* 0x0000000000011942 */ /* 0x000fea0003800100 */
[----:B------:R0:W-:Y:S01]  /*3960*/  @P1 STG.E desc[UR10][R14.64], RZ ;  /* 0x000000ff0e001986 */ /* 0x0001e2000c10190a */
[----:B------:R-:W-:Y:S05]  /*3970*/  @P1 BRA `(.L_x_115) ;  /* 0x00000000000c1947 */ /* 0x000fea0003800000 */
.L_x_114:
[----:B------:R-:W-:Y:S05]  /*3980*/  BSYNC.RELIABLE B1 ;  /* 0x0000000000017941 */ /* 0x000fea0003800100 */
.L_x_112:
[----:B01----:R-:W-:-:S05]  /*3990*/  IMAD.WIDE R14, R19, 0x4, R12 ;  /* 0x00000004130e7825 */ /* 0x003fca00078e020c */
[----:B-----5:R1:W-:Y:S02]  /*39a0*/  STG.E desc[UR10][R14.64], R17 ;  /* 0x000000110e007986 */ /* 0x0203e4000c10190a */
.L_x_115:
[----:B------:R-:W-:Y:S05]  /*39b0*/  BSYNC.RECONVERGENT B0 ;  /* 0x0000000000007941 */ /* 0x000fea0003800200 */
.L_x_111:
        /* <DEDUP_REMOVED lines=12> */
.L_x_118:
        /* <DEDUP_REMOVED lines=10> */
.L_x_119:
[----:B------:R-:W-:Y:S05]  /*3b20*/  BSYNC.RELIABLE B1 ;  /* 0x0000000000017941 */ /* 0x000fea0003800100 */
.L_x_117:
[----:B01----:R-:W-:-:S05]  /*3b30*/  IMAD.WIDE R14, R19, 0x4, R12 ;  /* 0x00000004130e7825 */ /* 0x003fca00078e020c */
[----:B-----5:R1:W-:Y:S02]  /*3b40*/  STG.E desc[UR10][R14.64], R17 ;  /* 0x000000110e007986 */ /* 0x0203e4000c10190a */
.L_x_120:
[----:B------:R-:W-:Y:S05]  /*3b50*/  BSYNC.RECONVERGENT B0 ;  /* 0x0000000000007941 */ /* 0x000fea0003800200 */
.L_x_116:
[----:B------:R-:W-:Y:S05]  /*3b60*/  WARPSYNC.ALL ;  /* 0x0000000000007948 */ /* 0x000fea0003800000 */
[----:B------:R-:W-:-:S04]  /*3b70*/  IMAD.IADD R0, R0, 0x1, R9 ;  /* 0x0000000100007824 */ /* 0x000fc800078e0209 */
[----:B-1----:R-:W-:-:S04]  /*3b80*/  IMAD R17, R0, R8, R3 ;  /* 0x0000000800117224 */ /* 0x002fc800078e0203 */
[----:B0-----:R-:W-:-:S06]  /*3b90*/  IMAD.WIDE R14, R17, 0x4, R6 ;  /* 0x00000004110e7825 */ /* 0x001fcc00078e0206 */
[----:B------:R-:W2:Y:S01]  /*3ba0*/  LDG.E.CONSTANT R14, desc[UR10][R14.64] ;  /* 0x0000000a0e0e7981 */ /* 0x000ea2000c1e9900 */
[----:B------:R-:W-:Y:S04]  /*3bb0*/  BSSY.RECONVERGENT B0, `(.L_x_121) ;  /* 0x0000015000007945 */ /* 0x000fe80003800200 */
[----:B------:R-:W-:Y:S01]  /*3bc0*/  BSSY.RELIABLE B1, `(.L_x_122) ;  /* 0x0000011000017945 */ /* 0x000fe20003800100 */
[----:B--2---:R-:W-:-:S13]  /*3bd0*/  FSETP.NEU.AND P1, PT, R14, RZ, PT ;  /* 0x000000ff0e00720b */ /* 0x004fda0003f2d000 */
[----:B------:R-:W-:Y:S05]  /*3be0*/  @P1 BRA `(.L_x_123) ;  /* 0x00000000000c1947 */ /* 0x000fea0003800000 */
[----:B------:R-:W-:-:S06]  /*3bf0*/  IMAD.WIDE R10, R17, 0x4, R10 ;  /* 0x00000004110a7825 */ /* 0x000fcc00078e020a */
[----:B------:R0:W5:Y:S01]  /*3c00*/  LDG.E.CONSTANT R11, desc[UR10][R10.64] ;  /* 0x0000000a0a0b7981 */ /* 0x000162000c1e9900 */
[----:B------:R-:W-:Y:S05]  /*3c10*/  BRA `(.L_x_124) ;  /* 0x00000000002c7947 */ /* 0x000fea0003800000 */
.L_x_123:
        /* <DEDUP_REMOVED lines=10> */
[----:B0-----:R-:W-:-:S07]  /*3cc0*/  MOV R11, R14 ;  /* 0x0000000e000b7202 */ /* 0x001fce0000000f00 */
.L_x_124:
[----:B------:R-:W-:Y:S05]  /*3cd0*/  BSYNC.RELIABLE B1 ;  /* 0x0000000000017941 */ /* 0x000fea0003800100 */
.L_x_122:
[----:B------:R-:W-:-:S05]  /*3ce0*/  IMAD.WIDE R12, R17, 0x4, R12 ;  /* 0x00000004110c7825 */ /* 0x000fca00078e020c */
[----:B-----5:R1:W-:Y:S02]  /*3cf0*/  STG.E desc[UR10][R12.64], R11 ;  /* 0x0000000b0c007986 */ /* 0x0203e4000c10190a */
.L_x_125:
[----:B------:R-:W-:Y:S05]  /*3d00*/  BSYNC.RECONVERGENT B0 ;  /* 0x0000000000007941 */ /* 0x000fea0003800200 */
.L_x_121:
[----:B------:R-:W-:Y:S05]  /*3d10*/  WARPSYNC.ALL ;  /* 0x0000000000007948 */ /* 0x000fea0003800000 */
[----:B------:R-:W-:Y:S05]  /*3d20*/  @P0 BRA `(.L_x_126) ;  /* 0xfffffff800340947 */ /* 0x000fea000383ffff */
.L_x_105:
[----:B------:R-:W-:-:S13]  /*3d30*/  ISETP.NE.AND P0, PT, R2, RZ, PT ;  /* 0x000000ff0200720c */ /* 0x000fda0003f05270 */
[----:B------:R-:W-:Y:S05]  /*3d40*/  @!P0 EXIT ;  /* 0x000000000000894d */ /* 0x000fea0003800000 */
[----:B01----:R-:W0:Y:S01]  /*3d50*/  LDC.64 R10, c[0x0][0x380] ;  /* 0x0000e000ff0a7b82 */ /* 0x003e220000000a00 */
[----:B------:R-:W1:Y:S01]  /*3d60*/  LDCU.64 UR6, c[0x0][0x398] ;  /* 0x00007300ff0677ac */ /* 0x000e620008000a00 */
[----:B------:R-:W-:-:S06]  /*3d70*/  UMOV UR4, URZ ;  /* 0x000000ff00047c82 */ /* 0x000fcc0008000000 */
[----:B------:R-:W2:Y:S08]  /*3d80*/  LDC.64 R14, c[0x0][0x388] ;  /* 0x0000e200ff0e7b82 */ /* 0x000eb00000000a00 */
[----:B------:R-:W3:Y:S02]  /*3d90*/  LDC.64 R8, c[0x0][0x390] ;  /* 0x0000e400ff087b82 */ /* 0x000ee40000000a00 */
.L_x_132:
[----:B-1----:R-:W-:-:S04]  /*3da0*/  IMAD R0, R5, UR7, R4 ;  /* 0x0000000705007c24 */ /* 0x002fc8000f8e0204 */
[----:B------:R-:W-:-:S04]  /*3db0*/  IMAD R17, R0, UR6, R3 ;  /* 0x0000000600117c24 */ /* 0x000fc8000f8e0203 */
[----:B0--3--:R-:W-:-:S06]  /*3dc0*/  IMAD.WIDE R6, R17, 0x4, R8 ;  /* 0x0000000411067825 */ /* 0x009fcc00078e0208 */
[----:B------:R-:W3:Y:S01]  /*3dd0*/  LDG.E.CONSTANT R6, desc[UR10][R6.64] ;  /* 0x0000000a06067981 */ /* 0x000ee2000c1e9900 */
[----:B------:R-:W-:Y:S04]  /*3de0*/  BSSY.RECONVERGENT B0, `(.L_x_127) ;  /* 0x0000015000007945 */ /* 0x000fe80003800200 */
[----:B------:R-:W-:Y:S01]  /*3df0*/  BSSY.RELIABLE B1, `(.L_x_128) ;  /* 0x0000011000017945 */ /* 0x000fe20003800100 */
[----:B---3--:R-:W-:-:S13]  /*3e00*/  FSETP.NEU.AND P0, PT, R6, RZ, PT ;  /* 0x000000ff0600720b */ /* 0x008fda0003f0d000 */
[----:B------:R-:W-:Y:S05]  /*3e10*/  @P0 BRA `(.L_x_129) ;  /* 0x00000000000c0947 */ /* 0x000fea0003800000 */
[----:B0-----:R-:W-:-:S05]  /*3e20*/  IMAD.WIDE R6, R17, 0x4, R10 ;  /* 0x0000000411067825 */ /* 0x001fca00078e020a */
[----:B------:R1:W5:Y:S01]  /*3e30*/  LDG.E.CONSTANT R13, desc[UR10][R6.64] ;  /* 0x0000000a060d7981 */ /* 0x000362000c1e9900 */
[----:B------:R-:W-:Y:S05]  /*3e40*/  BRA `(.L_x_130) ;  /* 0x00000000002c7947 */ /* 0x000fea0003800000 */
.L_x_129:
[----:B0-----:R-:W-:-:S06]  /*3e50*/  IMAD.WIDE R12, R17, 0x4, R10 ;  /* 0x00000004110c7825 */ /* 0x001fcc00078e020a */
        /* <DEDUP_REMOVED lines=10> */
.L_x_130:
[----:B------:R-:W-:Y:S05]  /*3f00*/  BSYNC.RELIABLE B1 ;  /* 0x0000000000017941 */ /* 0x000fea0003800100 */
.L_x_128:
[----:B012---:R-:W-:-:S05]  /*3f10*/  IMAD.WIDE R6, R17, 0x4, R14 ;  /* 0x0000000411067825 */ /* 0x007fca00078e020e */
[----:B-----5:R1:W-:Y:S02]  /*3f20*/  STG.E desc[UR10][R6.64], R13 ;  /* 0x0000000d06007986 */ /* 0x0203e4000c10190a */
.L_x_131:
[----:B------:R-:W-:Y:S05]  /*3f30*/  BSYNC.RECONVERGENT B0 ;  /* 0x0000000000007941 */ /* 0x000fea0003800200 */
.L_x_127:
[----:B------:R-:W-:Y:S05]  /*3f40*/  WARPSYNC.ALL ;  /* 0x0000000000007948 */ /* 0x000fea0003800000 */
[----:B------:R-:W-:-:S06]  /*3f50*/  UIADD3 UR5, UPT, UPT, UR4, 0x1, URZ ;  /* 0x0000000104057890 */ /* 0x000fcc000fffe0ff */
[----:B------:R-:W-:-:S13]  /*3f60*/  ISETP.NE.AND P0, PT, R2, UR5, PT ;  /* 0x0000000502007c0c */ /* 0x000fda000bf05270 */
[----:B------:R-:W-:Y:S05]  /*3f70*/  @!P0 EXIT ;  /* 0x000000000000894d */ /* 0x000fea0003800000 */
[----:B------:R-:W-:Y:S01]  /*3f80*/  IADD3 R5, PT, PT, R5, 0x1, RZ ;  /* 0x0000000105057810 */ /* 0x000fe20007ffe0ff */
[----:B------:R-:W-:Y:S01]  /*3f90*/  UMOV UR4, UR5 ;  /* 0x0000000500047c82 */ /* 0x000fe20008000000 */
[----:B------:R-:W-:Y:S05]  /*3fa0*/  BRA `(.L_x_132) ;  /* 0xfffffffc007c7947 */ /* 0x000fea000383ffff */
.L_x_50:
[----:B------:R-:W0:Y:S02]  /*3fb0*/  LDCU.U8 UR4, c[0x0][0x3bc] ;  /* 0x00007780ff0477ac */ /* 0x000e240008000000 */
[----:B0-----:R-:W-:-:S04]  /*3fc0*/  UPRMT UR4, UR4, 0x8880, URZ ;  /* 0x0000888004047896 */ /* 0x001fc800080000ff */
[----:B------:R-:W-:-:S09]  /*3fd0*/  UISETP.NE.AND UP0, UPT, UR4, URZ, UPT ;  /* 0x000000ff0400728c */ /* 0x000fd2000bf05270 */
[----:B------:R-:W-:Y:S05]  /*3fe0*/  BRA.U UP0, `(.L_x_133) ;  /* 0x00000009002c7547 */ /* 0x000fea000b800000 */
[----:B------:R-:W0:Y:S01]  /*3ff0*/  LDCU.64 UR4, c[0x0][0x390] ;  /* 0x00007200ff0477ac */ /* 0x000e220008000a00 */
[----:B------:R-:W-:Y:S01]  /*4000*/  VIADD R5, R0, 0xffffffff ;  /* 0xffffffff00057836 */ /* 0x000fe20000000000 */
[----:B0-----:R-:W-:-:S04]  /*4010*/  UISETP.NE.U32.AND UP0, UPT, UR4, URZ, UPT ;  /* 0x000000ff0400728c */ /* 0x001fc8000bf05070 */
[----:B------:R-:W-:-:S09]  /*4020*/  UISETP.NE.AND.EX UP0, UPT, UR5, URZ, UPT, UP0 ;  /* 0x000000ff0500728c */ /* 0x000fd2000bf05300 */
[----:B------:R-:W-:Y:S05]  /*4030*/  BRA.U UP0, `(.L_x_134) ;  /* 0x0000000100c47547 */ /* 0x000fea000b800000 */
[----:B------:R-:W-:Y:S01]  /*4040*/  ISETP.GE.U32.AND P0, PT, R5, 0x3, PT ;  /* 0x000000030500780c */ /* 0x000fe20003f06070 */
[----:B------:R-:W-:Y:S01]  /*4050*/  HFMA2 R5, -RZ, RZ, 0, 0 ;  /* 0x00000000ff057431 */ /* 0x000fe200000001ff */
[----:B------:R-:W-:-:S04]  /*4060*/  LOP3.LUT R16, R0, 0x3, RZ, 0xc0, !PT ;  /* 0x0000000300107812 */ /* 0x000fc800078ec0ff */
[----:B------:R-:W-:-:S07]  /*4070*/  ISETP.NE.AND P1, PT, R16, RZ, PT ;  /* 0x000000ff1000720c */ /* 0x000fce0003f25270 */
[----:B------:R-:W-:Y:S06]  /*4080*/  @!P0 BRA `(.L_x_135) ;  /* 0x0000000000588947 */ /* 0x000fec0003800000 */
[----:B------:R-:W0:Y:S01]  /*4090*/  LDC.64 R14, c[0x0][0x388] ;  /* 0x0000e200ff0e7b82 */ /* 0x000e220000000a00 */
[----:B------:R-:W-:Y:S02]  /*40a0*/  LOP3.LUT R5, R0, 0x7ffffffc, RZ, 0xc0, !PT ;  /* 0x7ffffffc00057812 */ /* 0x000fe400078ec0ff */
[----:B------:R-:W-:-:S07]  /*40b0*/  MOV R2, RZ ;  /* 0x000000ff00027202 */ /* 0x000fce0000000f00 */
.L_x_136:
[C---:B-1----:R-:W-:Y:S02]  /*40c0*/  IMAD R6, R2.reuse, UR9, R4 ;  /* 0x0000000902067c24 */ /* 0x042fe4000f8e0204 */
[----:B------:R-:W-:Y:S02]  /*40d0*/  VIADD R2, R2, 0x4 ;  /* 0x0000000402027836 */ /* 0x000fe40000000000 */
[C---:B------:R-:W-:Y:S02]  /*40e0*/  VIADD R8, R6.reuse, UR9 ;  /* 0x0000000906087c36 */ /* 0x040fe40008000000 */
[--C-:B------:R-:W-:Y:S01]  /*40f0*/  IMAD R7, R6, UR8, R3.reuse ;  /* 0x0000000806077c24 */ /* 0x100fe2000f8e0203 */
[----:B------:R-:W-:Y:S01]  /*4100*/  ISETP.NE.AND P0, PT, R2, R5, PT ;  /* 0x000000050200720c */ /* 0x000fe20003f05270 */
[C---:B------:R-:W-:Y:S01]  /*4110*/  IMAD R9, R8.reuse, UR8, R3 ;  /* 0x0000000808097c24 */ /* 0x040fe2000f8e0203 */
[----:B------:R-:W-:Y:S01]  /*4120*/  IADD3 R10, PT, PT, R8, UR9, RZ ;  /* 0x00000009080a7c10 */ /* 0x000fe2000fffe0ff */
[----:B0-----:R-:W-:-:S03]  /*4130*/  IMAD.WIDE R6, R7, 0x4, R14 ;  /* 0x0000000407067825 */ /* 0x001fc600078e020e */
[C---:B------:R-:W-:Y:S01]  /*4140*/  IADD3 R12, PT, PT, R10.reuse, UR9, RZ ;  /* 0x000000090a0c7c10 */ /* 0x040fe2000fffe0ff */
[----:B------:R-:W-:Y:S01]  /*4150*/  IMAD R11, R10, UR8, R3 ;  /* 0x000000080a0b7c24 */ /* 0x000fe2000f8e0203 */
[----:B------:R1:W-:Y:S01]  /*4160*/  STG.E desc[UR10][R6.64], RZ ;  /* 0x000000ff06007986 */ /* 0x0003e2000c10190a */
[----:B------:R-:W-:-:S04]  /*4170*/  IMAD.WIDE R8, R9, 0x4, R14 ;  /* 0x0000000409087825 */ /* 0x000fc800078e020e */
[----:B------:R-:W-:Y:S01]  /*4180*/  IMAD R13, R12, UR8, R3 ;  /* 0x000000080c0d7c24 */ /* 0x000fe2000f8e0203 */
[----:B------:R1:W-:Y:S01]  /*4190*/  STG.E desc[UR10][R8.64], RZ ;  /* 0x000000ff08007986 */ /* 0x0003e2000c10190a */
[----:B------:R-:W-:-:S04]  /*41a0*/  IMAD.WIDE R10, R11, 0x4, R14 ;  /* 0x000000040b0a7825 */ /* 0x000fc800078e020e */
[----:B------:R-:W-:Y:S01]  /*41b0*/  IMAD.WIDE R12, R13, 0x4, R14 ;  /* 0x000000040d0c7825 */ /* 0x000fe200078e020e */
[----:B------:R1:W-:Y:S04]  /*41c0*/  STG.E desc[UR10][R10.64], RZ ;  /* 0x000000ff0a007986 */ /* 0x0003e8000c10190a */
[----:B------:R1:W-:Y:S01]  /*41d0*/  STG.E desc[UR10][R12.64], RZ ;  /* 0x000000ff0c007986 */ /* 0x0003e2000c10190a */
[----:B------:R-:W-:Y:S05]  /*41e0*/  @P0 BRA `(.L_x_136) ;  /* 0xfffffffc00b40947 */ /* 0x000fea000383ffff */
.L_x_135:
        /* <DEDUP_REMOVED lines=8> */
[C---:B------:R-:W-:Y:S01]  /*4270*/  IMAD R7, R0.reuse, UR8, R3 ;  /* 0x0000000800077c24 */ /* 0x040fe2000f8e0203 */
[----:B------:R-:W-:-:S05]  /*4280*/  IADD3 R2, PT, PT, R0, UR9, RZ ;  /* 0x0000000900027c10 */ /* 0x000fca000fffe0ff */
[----:B------:R-:W-:Y:S02]  /*4290*/  IMAD R11, R2, UR8, R3 ;  /* 0x00000008020b7c24 */ /* 0x000fe4000f8e0203 */
[----:B0-----:R-:W-:-:S04]  /*42a0*/  IMAD.WIDE R6, R7, 0x4, R8 ;  /* 0x0000000407067825 */ /* 0x001fc800078e0208 */
[----:B------:R-:W-:Y:S01]  /*42b0*/  IMAD.WIDE R8, R11, 0x4, R8 ;  /* 0x000000040b087825 */ /* 0x000fe200078e0208 */
[----:B------:R0:W-:Y:S04]  /*42c0*/  STG.E desc[UR10][R6.64], RZ ;  /* 0x000000ff06007986 */ /* 0x0001e8000c10190a */
[----:B------:R0:W-:Y:S02]  /*42d0*/  STG.E desc[UR10][R8.64], RZ ;  /* 0x000000ff08007986 */ /* 0x0001e4000c10190a */
.L_x_137:
[----:B------:R-:W-:Y:S05]  /*42e0*/  @P1 EXIT ;  /* 0x000000000000194d */ /* 0x000fea0003800000 */
[----:B01----:R-:W0:Y:S01]  /*42f0*/  LDC.64 R6, c[0x0][0x388] ;  /* 0x0000e200ff067b82 */ /* 0x003e220000000a00 */
[----:B------:R-:W-:-:S04]  /*4300*/  IMAD R4, R5, UR9, R4 ;  /* 0x0000000905047c24 */ /* 0x000fc8000f8e0204 */
[----:B------:R-:W-:-:S04]  /*4310*/  IMAD R3, R4, UR8, R3 ;  /* 0x0000000804037c24 */ /* 0x000fc8000f8e0203 */
[----:B0-----:R-:W-:-:S05]  /*4320*/  IMAD.WIDE R2, R3, 0x4, R6 ;  /* 0x0000000403027825 */ /* 0x001fca00078e0206 */
[----:B------:R-:W-:Y:S01]  /*4330*/  STG.E desc[UR10][R2.64], RZ ;  /* 0x000000ff02007986 */ /* 0x000fe2000c10190a */
[----:B------:R-:W-:Y:S05]  /*4340*/  EXIT ;  /* 0x000000000000794d */ /* 0x000fea0003800000 */
.L_x_134:
        /* <DEDUP_REMOVED lines=9> */
.L_x_139:
[----:B-1----:R-:W-:Y:S01]  /*43e0*/  IMAD R0, R9, UR4, R4 ;  /* 0x0000000409007c24 */ /* 0x002fe2000f8e0204 */
[----:B------:R-:W1:Y:S04]  /*43f0*/  LDC.64 R24, c[0x0][0x380] ;  /* 0x0000e000ff187b82 */ /* 0x000e680000000a00 */
[----:B------:R-:W-:-:S04]  /*4400*/  IADD3 R10, PT, PT, R0, R9, RZ ;  /* 0x00000009000a7210 */ /* 0x000fc80007ffe0ff */
[C---:B------:R-:W-:Y:S01]  /*4410*/  IADD3 R12, PT, PT, R10.reuse, R9, RZ ;  /* 0x000000090a0c7210 */ /* 0x040fe20007ffe0ff */
[----:B------:R-:W-:-:S04]  /*4420*/  IMAD R15, R10, R8, R3 ;  /* 0x000000080a0f7224 */ /* 0x000fc800078e0203 */
[C---:B------:R-:W-:Y:S02]  /*4430*/  IMAD.IADD R11, R12.reuse, 0x1, R9 ;  /* 0x000000010c0b7824 */ /* 0x040fe400078e0209 */
[-CC-:B------:R-:W-:Y:S02]  /*4440*/  IMAD R13, R12, R8.reuse, R3.reuse ;  /* 0x000000080c0d7224 */ /* 0x180fe400078e0203 */
[----:B------:R-:W-:Y:S02]  /*4450*/  IMAD R11, R11, R8, R3 ;  /* 0x000000080b0b7224 */ /* 0x000fe400078e0203 */
[----:B0-----:R-:W-:-:S04]  /*4460*/  IMAD.WIDE R18, R15, 0x4, R6 ;  /* 0x000000040f127825 */ /* 0x001fc800078e0206 */
[--C-:B------:R-:W-:Y:S02]  /*4470*/  IMAD.WIDE R20, R13, 0x4, R6.reuse ;  /* 0x000000040d147825 */ /* 0x100fe400078e0206 */
[----:B------:R-:W2:Y:S02]  /*4480*/  LDG.E.CONSTANT R18, desc[UR10][R18.64] ;  /* 0x0000000a12127981 */ /* 0x000ea4000c1e9900 */
        /* <DEDUP_REMOVED lines=15> */
[----:B------:R0:W4:Y:S01]  /*4580*/  @!P0 LDG.E.CONSTANT R33, desc[UR10][R18.64] ;  /* 0x0000000a12218981 */ /* 0x000122000c1e9900 */
[----:B------:R-:W1:Y:S02]  /*4590*/  LDC.64 R26, c[0x0][0x388] ;  /* 0x0000e200ff1a7b82 */ /* 0x000e640000000a00 */
[----:B--2---:R-:W-:-:S05]  /*45a0*/  @!P2 IMAD.WIDE R22, R13, 0x4, R28 ;  /* 0x000000040d16a825 */ /* 0x004fca00078e021c */
[----:B------:R-:W2:Y:S01]  /*45b0*/  @!P2 LDG.E.CONSTANT R35, desc[UR10][R22.64] ;  /* 0x0000000a1623a981 */ /* 0x000ea2000c1e9900 */
[----:B---3--:R-:W-:-:S03]  /*45c0*/  @!P3 IMAD.WIDE R24, R11, 0x4, R30 ;  /* 0x000000040b18b825 */ /* 0x008fc600078e021e */
[----:B------:R3:W5:Y:S04]  /*45d0*/  @!P1 LDG.E.CONSTANT R31, desc[UR10][R20.64] ;  /* 0x0000000a141f9981 */ /* 0x000768000c1e9900 */
[----:B------:R-:W2:Y:S01]  /*45e0*/  @!P3 LDG.E.CONSTANT R25, desc[UR10][R24.64] ;  /* 0x0000000a1819b981 */ /* 0x000ea2000c1e9900 */
[C---:B-1----:R-:W-:Y:S02]  /*45f0*/  @!P0 IMAD.WIDE R16, R37.reuse, 0x4, R26 ;  /* 0x0000000425108825 */ /* 0x042fe400078e021a */
[----:B------:R-:W1:Y:S01]  /*4600*/  @P0 LDC.64 R26, c[0x0][0x388] ;  /* 0x0000e200ff1a0b82 */ /* 0x000e620000000a00 */
[----:B------:R-:W-:Y:S01]  /*4610*/  UIADD3 UR4, UPT, UPT, UR4, 0x4, URZ ;  /* 0x0000000404047890 */ /* 0x000fe2000fffe0ff */
[----:B-1----:R-:W-:-:S04]  /*4620*/  @P0 IMAD.WIDE R28, R37, 0x4, R26 ;  /* 0x00000004251c0825 */ /* 0x002fc800078e021a */
[----:B0-----:R-:W-:-:S04]  /*4630*/  @P1 IMAD.WIDE R18, R15, 0x4, R26 ;  /* 0x000000040f121825 */ /* 0x001fc800078e021a */
[----:B---3--:R-:W-:-:S04]  /*4640*/  @!P1 IMAD.WIDE R20, R15, 0x4, R26 ;  /* 0x000000040f149825 */ /* 0x008fc800078e021a */
[----:B------:R-:W-:-:S04]  /*4650*/  @P2 IMAD.WIDE R14, R13, 0x4, R26 ;  /* 0x000000040d0e2825 */ /* 0x000fc800078e021a */
[----:B------:R-:W-:-:S04]  /*4660*/  @!P2 IMAD.WIDE R22, R13, 0x4, R26 ;  /* 0x000000040d16a825 */ /* 0x000fc800078e021a */
[----:B------:R-:W-:-:S04]  /*4670*/  @P3 IMAD.WIDE R12, R11, 0x4, R26 ;  /* 0x000000040b0c3825 */ /* 0x000fc800078e021a */
[----:B------:R-:W-:Y:S01]  /*4680*/  @!P3 IMAD.WIDE R26, R11, 0x4, R26 ;  /* 0x000000040b1ab825 */ /* 0x000fe200078e021a */
[----:B----4-:R3:W-:Y:S04]  /*4690*/  @!P0 STG.E desc[UR10][R16.64], R33 ;  /* 0x0000002110008986 */ /* 0x0107e8000c10190a */
[----:B------:R3:W-:Y:S04]  /*46a0*/  @P0 STG.E desc[UR10][R28.64], RZ ;  /* 0x000000ff1c000986 */ /* 0x0007e8000c10190a */
[----:B------:R3:W-:Y:S04]  /*46b0*/  @P1 STG.E desc[UR10][R18.64], RZ ;  /* 0x000000ff12001986 */ /* 0x0007e8000c10190a */
[----:B-----5:R3:W-:Y:S04]  /*46c0*/  @!P1 STG.E desc[UR10][R20.64], R31 ;  /* 0x0000001f14009986 */ /* 0x0207e8000c10190a */
[----:B------:R3:W-:Y:S04]  /*46d0*/  @P2 STG.E desc[UR10][R14.64], RZ ;  /* 0x000000ff0e002986 */ /* 0x0007e8000c10190a */
[----:B--2---:R3:W-:Y:S04]  /*46e0*/  @!P2 STG.E desc[UR10][R22.64], R35 ;  /* 0x000000231600a986 */ /* 0x0047e8000c10190a */
[----:B------:R3:W-:Y:S04]  /*46f0*/  @P3 STG.E desc[UR10][R12.64], RZ ;  /* 0x000000ff0c003986 */ /* 0x0007e8000c10190a */
[----:B------:R3:W-:Y:S01]  /*4700*/  @!P3 STG.E desc[UR10][R26.64], R25 ;  /* 0x000000191a00b986 */ /* 0x0007e2000c10190a */
[----:B------:R-:W-:-:S13]  /*4710*/  ISETP.NE.AND P0, PT, R5, UR4, PT ;  /* 0x0000000405007c0c */ /* 0x000fda000bf05270 */
[----:B---3--:R-:W-:Y:S05]  /*4720*/  @P0 BRA `(.L_x_139) ;  /* 0xfffffffc002c0947 */ /* 0x008fea000383ffff */
.L_x_138:
[----:B------:R-:W-:Y:S05]  /*4730*/  @!P4 EXIT ;  /* 0x000000000000c94d */ /* 0x000fea0003800000 */
[----:B------:R-:W0:Y:S01]  /*4740*/  LDC.64 R12, c[0x0][0x390] ;  /* 0x0000e400ff0c7b82 */ /* 0x000e220000000a00 */
[----:B------:R-:W1:Y:S01]  /*4750*/  LDCU.64 UR6, c[0x0][0x398] ;  /* 0x00007300ff0677ac */ /* 0x000e620008000a00 */
[----:B------:R-:W-:-:S05]  /*4760*/  UMOV UR4, URZ ;  /* 0x000000ff00047c82 */ /* 0x000fca0008000000 */
.L_x_140:
        /* <DEDUP_REMOVED lines=17> */
[----:B------:R-:W-:Y:S01]  /*4880*/  IADD3 R5, PT, PT, R5, 0x1, RZ ;  /* 0x0000000105057810 */ /* 0x000fe20007ffe0ff */
[----:B------:R-:W-:Y:S06]  /*4890*/  BRA `(.L_x_140) ;  /* 0xfffffffc00b47947 */ /* 0x000fec000383ffff */
.L_x_133:
        /* <DEDUP_REMOVED lines=15> */
.L_x_143:
[----:B--2---:R-:W-:-:S04]  /*4990*/  IMAD R0, R9, UR4, R4 ;  /* 0x0000000409007c24 */ /* 0x004fc8000f8e0204 */
[C---:B------:R-:W-:Y:S01]  /*49a0*/  IMAD R25, R0.reuse, R8, R3 ;  /* 0x0000000800197224 */ /* 0x040fe200078e0203 */
[----:B------:R-:W-:-:S03]  /*49b0*/  IADD3 R0, PT, PT, R0, R9, RZ ;  /* 0x0000000900007210 */ /* 0x000fc60007ffe0ff */
[----:B0-----:R-:W-:Y:S01]  /*49c0*/  IMAD.WIDE R10, R25, 0x4, R6 ;  /* 0x00000004190a7825 */ /* 0x001fe200078e0206 */
[----:B------:R-:W-:-:S04]  /*49d0*/  IADD3 R14, PT, PT, R0, R9, RZ ;  /* 0x00000009000e7210 */ /* 0x000fc80007ffe0ff */
[----:B------:R-:W2:Y:S01]  /*49e0*/  LDG.E.CONSTANT R27, desc[UR10][R10.64] ;  /* 0x0000000a0a1b7981 */ /* 0x000ea2000c1e9900 */
[-C--:B------:R-:W-:Y:S02]  /*49f0*/  IMAD R29, R0, R8.reuse, R3 ;  /* 0x00000008001d7224 */ /* 0x080fe400078e0203 */
[C---:B------:R-:W-:Y:S02]  /*4a00*/  IMAD.IADD R0, R14.reuse, 0x1, R9 ;  /* 0x000000010e007824 */ /* 0x040fe400078e0209 */
[----:B------:R-:W-:Y:S02]  /*4a10*/  IMAD R33, R14, R8, R3 ;  /* 0x000000080e217224 */ /* 0x000fe400078e0203 */
        /* <DEDUP_REMOVED lines=16> */
[----:B-1----:R-:W-:-:S02]  /*4b20*/  @!P0 MOV R10, UR8 ;  /* 0x00000008000a8c02 */ /* 0x002fc40008000f00 */
[----:B------:R-:W-:Y:S01]  /*4b30*/  @!P0 MOV R11, UR9 ;  /* 0x00000009000b8c02 */ /* 0x000fe20008000f00 */
[----:B0-----:R-:W-:Y:S02]  /*4b40*/  DSETP.GTU.AND P2, PT, R18, UR6, PT ;  /* 0x0000000612007e2a */ /* 0x001fe4000bf4c000 */
[----:B------:R-:W-:Y:S01]  /*4b50*/  @!P0 IMAD.WIDE R12, R25, 0x4, R10 ;  /* 0x00000004190c8825 */ /* 0x000fe200078e020a */
[----:B------:R-:W-:Y:S01]  /*4b60*/  @P0 MOV R11, UR9 ;  /* 0x00000009000b0c02 */ /* 0x000fe20008000f00 */
[----:B---3--:R-:W-:Y:S02]  /*4b70*/  DSETP.GTU.AND P3, PT, R22, UR6, PT ;  /* 0x0000000616007e2a */ /* 0x008fe4000bf6c000 */
[----:B------:R-:W-:-:S04]  /*4b80*/  @P0 IMAD.U32 R10, RZ, RZ, UR8 ;  /* 0x00000008ff0a0e24 */ /* 0x000fc8000f8e00ff */
        /* <DEDUP_REMOVED lines=17> */
.L_x_142:
[----:B------:R-:W-:Y:S05]  /*4ca0*/  @!P4 EXIT ;  /* 0x000000000000c94d */ /* 0x000fea0003800000 */
[----:B------:R-:W0:Y:S01]  /*4cb0*/  LDC.64 R10, c[0x0][0x380] ;  /* 0x0000e000ff0a7b82 */ /* 0x000e220000000a00 */
[----:B------:R-:W1:Y:S01]  /*4cc0*/  LDCU.64 UR6, c[0x0][0x398] ;  /* 0x00007300ff0677ac */ /* 0x000e620008000a00 */
[----:B------:R-:W-:-:S06]  /*4cd0*/  UMOV UR4, URZ ;  /* 0x000000ff00047c82 */ /* 0x000fcc0008000000 */
[----:B------:R-:W2:Y:S02]  /*4ce0*/  LDC.64 R12, c[0x0][0x388] ;  /* 0x0000e200ff0c7b82 */ /* 0x000ea40000000a00 */
.L_x_144:
        /* <DEDUP_REMOVED lines=14> */
[----:B------:R-:W-:Y:S01]  /*4dd0*/  IADD3 R5, PT, PT, R5, 0x1, RZ ;  /* 0x0000000105057810 */ /* 0x000fe20007ffe0ff */
[----:B------:R-:W-:Y:S06]  /*4de0*/  BRA `(.L_x_144) ;  /* 0xfffffffc00c07947 */ /* 0x000fec000383ffff */
.L_x_141:
[----:B------:R-:W-:Y:S01]  /*4df0*/  ISETP.GE.U32.AND P0, PT, R5, 0x3, PT ;  /* 0x000000030500780c */ /* 0x000fe20003f06070 */
[----:B------:R-:W-:Y:S01]  /*4e00*/  IMAD.MOV.U32 R5, RZ, RZ, RZ ;  /* 0x000000ffff057224 */ /* 0x000fe200078e00ff */
[----:B------:R-:W-:-:S11]  /*4e10*/  LOP3.LUT R2, R0, 0x3, RZ, 0xc0, !PT ;  /* 0x0000000300027812 */ /* 0x000fd600078ec0ff */
[----:B------:R-:W-:Y:S05]  /*4e20*/  @!P0 BRA `(.L_x_145) ;  /* 0x0000000400ec8947 */ /* 0x000fea0003800000 */
[----:B------:R-:W0:Y:S01]  /*4e30*/  LDC.64 R6, c[0x0][0x390] ;  /* 0x0000e400ff067b82 */ /* 0x000e220000000a00 */
[----:B------:R-:W-:Y:S01]  /*4e40*/  LOP3.LUT R5, R0, 0x7ffffffc, RZ, 0xc0, !PT ;  /* 0x7ffffffc00057812 */ /* 0x000fe200078ec0ff */
[----:B------:R-:W1:Y:S01]  /*4e50*/  LDCU.64 UR8, c[0x0][0x380] ;  /* 0x00007000ff0877ac */ /* 0x000e620008000a00 */
[----:B------:R-:W2:Y:S05]  /*4e60*/  LDCU.64 UR12, c[0x0][0x388] ;  /* 0x00007100ff0c77ac */ /* 0x000eaa0008000a00 */
[----:B------:R-:W3:Y:S01]  /*4e70*/  LDC.64 R8, c[0x0][0x398] ;  /* 0x0000e600ff087b82 */ /* 0x000ee20000000a00 */
[----:B------:R-:W-:-:S05]  /*4e80*/  UMOV UR4, URZ ;  /* 0x000000ff00047c82 */ /* 0x000fca0008000000 */
.L_x_167:
        /* <DEDUP_REMOVED lines=10> */
[----:B-1----:R-:W-:Y:S02]  /*4f30*/  MOV R10, UR8 ;  /* 0x00000008000a7c02 */ /* 0x002fe40008000f00 */
[----:B------:R-:W-:-:S03]  /*4f40*/  MOV R11, UR9 ;  /* 0x00000009000b7c02 */ /* 0x000fc60008000f00 */
[----:B------:R-:W-:-:S05]  /*4f50*/  IMAD.WIDE R12, R19, 0x4, R10 ;  /* 0x00000004130c7825 */ /* 0x000fca00078e020a */
[----:B------:R0:W5:Y:S01]  /*4f60*/  LDG.E.CONSTANT R17, desc[UR10][R12.64] ;  /* 0x0000000a0c117981 */ /* 0x000162000c1e9900 */
[----:B------:R-:W-:Y:S05]  /*4f70*/  BRA `(.L_x_149) ;  /* 0x0000000000287947 */ /* 0x000fea0003800000 */
.L_x_148:
[----:B-1----:R-:W-:Y:S01]  /*4f80*/  MOV R11, UR9 ;  /* 0x00000009000b7c02 */ /* 0x002fe20008000f00 */
[----:B------:R-:W-:-:S04]  /*4f90*/  IMAD.U32 R10, RZ, RZ, UR8 ;  /* 0x00000008ff0a7e24 */ /* 0x000fc8000f8e00ff */
[----:B------:R-:W-:-:S05]  /*4fa0*/  IMAD.WIDE R14, R19, 0x4, R10 ;  /* 0x00000004130e7825 */ /* 0x000fca00078e020a */
[----:B------:R-:W3:Y:S01]  /*4fb0*/  LDG.E.CONSTANT R17, desc[UR10][R14.64] ;  /* 0x0000000a0e117981 */ /* 0x000ee2000c1e9900 */
[----:B------:R-:W-:Y:S01]  /*4fc0*/  UMOV UR6, 0xa0b5ed8d ;  /* 0xa0b5ed8d00067882 */ /* 0x000fe20000000000 */
[----:B------:R-:W-:Y:S01]  /*4fd0*/  UMOV UR7, 0x3eb0c6f7 ;  /* 0x3eb0c6f700077882 */ /* 0x000fe20000000000 */
[----:B---3--:R-:W0:Y:S02]  /*4fe0*/  F2F.F64.F32 R12, R17 ;  /* 0x00000011000c7310 */ /* 0x008e240000201800 */
[----:B0-----:R-:W-:-:S14]  /*4ff0*/  DSETP.GTU.AND P1, PT, R12, UR6, PT ;  /* 0x000000060c007e2a */ /* 0x001fdc000bf2c000 */
[----:B------:R-:W-:Y:S05]  /*5000*/  @P1 BREAK.RELIABLE B1 ;  /* 0x0000000000011942 */ /* 0x000fea0003800100 */
[----:B------:R-:W-:Y:S05]  /*5010*/  @P1 BRA `(.L_x_150) ;  /* 0x0000000000181947 */ /* 0x000fea0003800000 */
.L_x_149:
[----:B--2---:R-:W-:Y:S05]  /*5020*/  BSYNC.RELIABLE B1 ;  /* 0x0000000000017941 */ /* 0x004fea0003800100 */
.L_x_147:
[----:B0-----:R-:W-:Y:S01]  /*5030*/  MOV R12, UR12 ;  /* 0x0000000c000c7c02 */ /* 0x001fe20008000f00 */
[----:B------:R-:W-:-:S04]  /*5040*/  IMAD.U32 R13, RZ, RZ, UR13 ;  /* 0x0000000dff0d7e24 */ /* 0x000fc8000f8e00ff */
[----:B------:R-:W-:-:S05]  /*5050*/  IMAD.WIDE R14, R19, 0x4, R12 ;  /* 0x00000004130e7825 */ /* 0x000fca00078e020c */
[----:B-----5:R0:W-:Y:S01]  /*5060*/  STG.E desc[UR10][R14.64], R17 ;  /* 0x000000110e007986 */ /* 0x0201e2000c10190a */
[----:B------:R-:W-:Y:S05]  /*5070*/  BRA `(.L_x_151) ;  /* 0x0000000000107947 */ /* 0x000fea0003800000 */
.L_x_150:
[----:B--2---:R-:W-:Y:S02]  /*5080*/  MOV R12, UR12 ;  /* 0x0000000c000c7c02 */ /* 0x004fe40008000f00 */
[----:B------:R-:W-:-:S03]  /*5090*/  MOV R13, UR13 ;  /* 0x0000000d000d7c02 */ /* 0x000fc60008000f00 */
[----:B------:R-:W-:-:S05]  /*50a0*/  IMAD.WIDE R14, R19, 0x4, R12 ;  /* 0x00000004130e7825 */ /* 0x000fca00078e020c */
[----:B------:R1:W-:Y:S02]  /*50b0*/  STG.E desc[UR10][R14.64], RZ ;  /* 0x000000ff0e007986 */ /* 0x0003e4000c10190a */
.L_x_151:
[----:B------:R-:W-:Y:S05]  /*50c0*/  BSYNC.RECONVERGENT B0 ;  /* 0x0000000000007941 */ /* 0x000fea0003800200 */
.L_x_146:
[----:B------:R-:W-:Y:S05]  /*50d0*/  WARPSYNC.ALL ;  /* 0x0000000000007948 */ /* 0x000fea0003800000 */
[----:B------:R-:W-:-:S04]  /*50e0*/  IMAD.IADD R0, R0, 0x1, R9 ;  /* 0x0000000100007824 */ /* 0x000fc800078e0209 */
        /* <DEDUP_REMOVED lines=10> */
.L_x_154:
        /* <DEDUP_REMOVED lines=10> */
.L_x_155:
[----:B------:R-:W-:Y:S05]  /*5230*/  BSYNC.RELIABLE B1 ;  /* 0x0000000000017941 */ /* 0x000fea0003800100 */
.L_x_153:
[----:B01----:R-:W-:-:S05]  /*5240*/  IMAD.WIDE R14, R19, 0x4, R12 ;  /* 0x00000004130e7825 */ /* 0x003fca00078e020c */
[----:B-----5:R1:W-:Y:S02]  /*5250*/  STG.E desc[UR10][R14.64], R17 ;  /* 0x000000110e007986 */ /* 0x0203e4000c10190a */
.L_x_156:
[----:B------:R-:W-:Y:S05]  /*5260*/  BSYNC.RECONVERGENT B0 ;  /* 0x0000000000007941 */ /* 0x000fea0003800200 */
.L_x_152:
        /* <DEDUP_REMOVED lines=12> */
.L_x_159:
        /* <DEDUP_REMOVED lines=10> */
.L_x_160:
[----:B------:R-:W-:Y:S05]  /*53d0*/  BSYNC.RELIABLE B1 ;  /* 0x0000000000017941 */ /* 0x000fea0003800100 */
.L_x_158:
[----:B01----:R-:W-:-:S05]  /*53e0*/  IMAD.WIDE R14, R19, 0x4, R12 ;  /* 0x00000004130e7825 */ /* 0x003fca00078e020c */
[----:B-----5:R1:W-:Y:S02]  /*53f0*/  STG.E desc[UR10][R14.64], R17 ;  /* 0x000000110e007986 */ /* 0x0203e4000c10190a */
.L_x_161:
[----:B------:R-:W-:Y:S05]  /*5400*/  BSYNC.RECONVERGENT B0 ;  /* 0x0000000000007941 */ /* 0x000fea0003800200 */
.L_x_157:
[----:B------:R-:W-:Y:S05]  /*5410*/  WARPSYNC.ALL ;  /* 0x0000000000007948 */ /* 0x000fea0003800000 */
[----:B------:R-:W-:-:S05]  /*5420*/  IADD3 R0, PT, PT, R0, R9, RZ ;  /* 0x0000000900007210 */ /* 0x000fca0007ffe0ff */
        /* <DEDUP_REMOVED lines=10> */
.L_x_164:
        /* <DEDUP_REMOVED lines=10> */
[----:B0-----:R-:W-:-:S07]  /*5570*/  IMAD.MOV.U32 R11, RZ, RZ, R14 ;  /* 0x000000ffff0b7224 */ /* 0x001fce00078e000e */
.L_x_165:
[----:B------:R-:W-:Y:S05]  /*5580*/  BSYNC.RELIABLE B1 ;  /* 0x0000000000017941 */ /* 0x000fea0003800100 */
.L_x_163:
[----:B------:R-:W-:-:S05]  /*5590*/  IMAD.WIDE R12, R17, 0x4, R12 ;  /* 0x00000004110c7825 */ /* 0x000fca00078e020c */
[----:B-----5:R1:W-:Y:S02]  /*55a0*/  STG.E desc[UR10][R12.64], R11 ;  /* 0x0000000b0c007986 */ /* 0x0203e4000c10190a */
.L_x_166:
[----:B------:R-:W-:Y:S05]  /*55b0*/  BSYNC.RECONVERGENT B0 ;  /* 0x0000000000007941 */ /* 0x000fea0003800200 */
.L_x_162:
[----:B------:R-:W-:Y:S05]  /*55c0*/  WARPSYNC.ALL ;  /* 0x0000000000007948 */ /* 0x000fea0003800000 */
[----:B------:R-:W-:Y:S05]  /*55d0*/  @P0 BRA `(.L_x_167) ;  /* 0xfffffff8002c0947 */ /* 0x000fea000383ffff */
.L_x_145:
[----:B------:R-:W-:-:S13]  /*55e0*/  ISETP.NE.AND P0, PT, R2, RZ, PT ;  /* 0x000000ff0200720c */ /* 0x000fda0003f05270 */
[----:B------:R-:W-:Y:S05]  /*55f0*/  @!P0 EXIT ;  /* 0x000000000000894d */ /* 0x000fea0003800000 */
[----:B01----:R-:W0:Y:S01]  /*5600*/  LDC.64 R10, c[0x0][0x380] ;  /* 0x0000e000ff0a7b82 */ /* 0x003e220000000a00 */
[----:B------:R-:W1:Y:S01]  /*5610*/  LDCU.64 UR6, c[0x0][0x398] ;  /* 0x00007300ff0677ac */ /* 0x000e620008000a00 */
[----:B------:R-:W-:-:S06]  /*5620*/  UMOV UR4, URZ ;  /* 0x000000ff00047c82 */ /* 0x000fcc0008000000 */
[----:B------:R-:W2:Y:S08]  /*5630*/  LDC.64 R14, c[0x0][0x388] ;  /* 0x0000e200ff0e7b82 */ /* 0x000eb00000000a00 */
[----:B------:R-:W3:Y:S02]  /*5640*/  LDC.64 R8, c[0x0][0x390] ;  /* 0x0000e400ff087b82 */ /* 0x000ee40000000a00 */
.L_x_173:
[----:B-1----:R-:W-:-:S04]  /*5650*/  IMAD R0, R5, UR7, R4 ;  /* 0x0000000705007c24 */ /* 0x002fc8000f8e0204 */
[----:B------:R-:W-:-:S04]  /*5660*/  IMAD R17, R0, UR6, R3 ;  /* 0x0000000600117c24 */ /* 0x000fc8000f8e0203 */
[----:B0--3--:R-:W-:-:S06]  /*5670*/  IMAD.WIDE R6, R17, 0x4, R8 ;  /* 0x0000000411067825 */ /* 0x009fcc00078e0208 */
[----:B------:R-:W3:Y:S01]  /*5680*/  LDG.E.CONSTANT R6, desc[UR10][R6.64] ;  /* 0x0000000a06067981 */ /* 0x000ee2000c1e9900 */
[----:B------:R-:W-:Y:S01]  /*5690*/  UIADD3 UR4, UPT, UPT, UR4, 0x1, URZ ;  /* 0x0000000104047890 */ /* 0x000fe2000fffe0ff */
[----:B------:R-:W-:Y:S04]  /*56a0*/  BSSY.RECONVERGENT B0, `(.L_x_168) ;  /* 0x0000016000007945 */ /* 0x000fe80003800200 */
[----:B------:R-:W-:Y:S01]  /*56b0*/  BSSY.RELIABLE B1, `(.L_x_169) ;  /* 0x0000012000017945 */ /* 0x000fe20003800100 */
[----:B------:R-:W-:Y:S02]  /*56c0*/  ISETP.NE.AND P1, PT, R2, UR4, PT ;  /* 0x0000000402007c0c */ /* 0x000fe4000bf25270 */
[----:B---3--:R-:W-:-:S13]  /*56d0*/  FSETP.NEU.AND P0, PT, R6, RZ, PT ;  /* 0x000000ff0600720b */ /* 0x008fda0003f0d000 */
[----:B------:R-:W-:Y:S05]  /*56e0*/  @P0 BRA `(.L_x_170) ;  /* 0x00000000000c0947 */ /* 0x000fea0003800000 */
[----:B0-----:R-:W-:-:S05]  /*56f0*/  IMAD.WIDE R6, R17, 0x4, R10 ;  /* 0x0000000411067825 */ /* 0x001fca00078e020a */
[----:B------:R1:W5:Y:S01]  /*5700*/  LDG.E.CONSTANT R13, desc[UR10][R6.64] ;  /* 0x0000000a060d7981 */ /* 0x000362000c1e9900 */
[----:B------:R-:W-:Y:S05]  /*5710*/  BRA `(.L_x_171) ;  /* 0x00000000002c7947 */ /* 0x000fea0003800000 */
.L_x_170:
        /* <DEDUP_REMOVED lines=11> */
.L_x_171:
[----:B------:R-:W-:Y:S05]  /*57d0*/  BSYNC.RELIABLE B1 ;  /* 0x0000000000017941 */ /* 0x000fea0003800100 */
.L_x_169:
[----:B012---:R-:W-:-:S05]  /*57e0*/  IMAD.WIDE R6, R17, 0x4, R14 ;  /* 0x0000000411067825 */ /* 0x007fca00078e020e */
[----:B-----5:R1:W-:Y:S02]  /*57f0*/  STG.E desc[UR10][R6.64], R13 ;  /* 0x0000000d06007986 */ /* 0x0203e4000c10190a */
.L_x_172:
[----:B------:R-:W-:Y:S05]  /*5800*/  BSYNC.RECONVERGENT B0 ;  /* 0x0000000000007941 */ /* 0x000fea0003800200 */
.L_x_168:
[----:B------:R-:W-:Y:S05]  /*5810*/  WARPSYNC.ALL ;  /* 0x0000000000007948 */ /* 0x000fea0003800000 */
[----:B------:R-:W-:Y:S01]  /*5820*/  IADD3 R5, PT, PT, R5, 0x1, RZ ;  /* 0x0000000105057810 */ /* 0x000fe20007ffe0ff */
[----:B------:R-:W-:Y:S06]  /*5830*/  @P1 BRA `(.L_x_173) ;  /* 0xfffffffc00841947 */ /* 0x000fec000383ffff */
[----:B------:R-:W-:Y:S05]  /*5840*/  EXIT ;  /* 0x000000000000794d */ /* 0x000fea0003800000 */
        .weak           $__internal_2_$__cuda_sm20_div_rn_f64_full
        .type           $__internal_2_$__cuda_sm20_div_rn_f64_full,@function
        .size           $__internal_2_$__cuda_sm20_div_rn_f64_full,($__internal_3_$__cuda_sm3x_div_rn_noftz_f32_slowpath - $__internal_2_$__cuda_sm20_div_rn_f64_full)
$__internal_2_$__cuda_sm20_div_rn_f64_full:
[C---:B------:R-:W-:Y:S01]  /*5850*/  FSETP.GEU.AND P0, PT, |R25|.reuse, 1.469367938527859385e-39, PT ;  /* 0x001000001900780b */ /* 0x040fe20003f0e200 */
[----:B------:R-:W-:Y:S01]  /*5860*/  IMAD.MOV.U32 R30, RZ, RZ, 0x1 ;  /* 0x00000001ff1e7424 */ /* 0x000fe200078e00ff */
[----:B------:R-:W-:Y:S01]  /*5870*/  LOP3.LUT R22, R25, 0x800fffff, RZ, 0xc0, !PT ;  /* 0x800fffff19167812 */ /* 0x000fe200078ec0ff */
[----:B------:R-:W-:Y:S01]  /*5880*/  BSSY.RECONVERGENT B2, `(.L_x_174) ;  /* 0x0000056000027945 */ /* 0x000fe20003800200 */
[C---:B------:R-:W-:Y:S02]  /*5890*/  FSETP.GEU.AND P4, PT, |R27|.reuse, 1.469367938527859385e-39, PT ;  /* 0x001000001b00780b */ /* 0x040fe40003f8e200 */
[----:B------:R-:W-:Y:S02]  /*58a0*/  LOP3.LUT R23, R22, 0x3ff00000, RZ, 0xfc, !PT ;  /* 0x3ff0000016177812 */ /* 0x000fe400078efcff */
[----:B------:R-:W-:Y:S02]  /*58b0*/  MOV R22, R24 ;  /* 0x0000001800167202 */ /* 0x000fe40000000f00 */
[----:B------:R-:W-:-:S02]  /*58c0*/  LOP3.LUT R28, R27, 0x7ff00000, RZ, 0xc0, !PT ;  /* 0x7ff000001b1c7812 */ /* 0x000fc400078ec0ff */
[----:B------:R-:W-:Y:S01]  /*58d0*/  LOP3.LUT R39, R25, 0x7ff00000, RZ, 0xc0, !PT ;  /* 0x7ff0000019277812 */ /* 0x000fe200078ec0ff */
[----:B------:R-:W-:Y:S01]  /*58e0*/  @!P0 DMUL R22, R24, 8.98846567431157953865e+307 ;  /* 0x7fe0000018168828 */ /* 0x000fe20000000000 */
[----:B------:R-:W-:-:S03]  /*58f0*/  LOP3.LUT R38, R27, 0x7ff00000, RZ, 0xc0, !PT ;  /* 0x7ff000001b267812 */ /* 0x000fc600078ec0ff */
[----:B------:R-:W-:Y:S02]  /*5900*/  @!P4 LOP3.LUT R29, R25, 0x7ff00000, RZ, 0xc0, !PT ;  /* 0x7ff00000191dc812 */ /* 0x000fe400078ec0ff */
[----:B------:R-:W0:Y:S01]  /*5910*/  MUFU.RCP64H R31, R23 ;  /* 0x00000017001f7308 */ /* 0x000e220000001800 */
[----:B------:R-:W-:Y:S02]  /*5920*/  ISETP.GE.U32.AND P6, PT, R38, R39, PT ;  /* 0x000000272600720c */ /* 0x000fe40003fc6070 */
[----:B------:R-:W-:Y:S02]  /*5930*/  @!P4 ISETP.GE.U32.AND P5, PT, R28, R29, PT ;  /* 0x0000001d1c00c20c */ /* 0x000fe40003fa6070 */
[----:B------:R-:W-:Y:S02]  /*5940*/  MOV R29, 0x1ca00000 ;  /* 0x1ca00000001d7802 */ /* 0x000fe40000000f00 */
[----:B------:R-:W-:Y:S01]  /*5950*/  @!P0 LOP3.LUT R39, R23, 0x7ff00000, RZ, 0xc0, !PT ;  /* 0x7ff0000017278812 */ /* 0x000fe200078ec0ff */
[----:B0-----:R-:W-:-:S08]  /*5960*/  DFMA R40, R30, -R22, 1 ;  /* 0x3ff000001e28742b */ /* 0x001fd00000000816 */
[----:B------:R-:W-:-:S08]  /*5970*/  DFMA R40, R40, R40, R40 ;  /* 0x000000282828722b */ /* 0x000fd00000000028 */
[----:B------:R-:W-:Y:S01]  /*5980*/  DFMA R40, R30, R40, R30 ;  /* 0x000000281e28722b */ /* 0x000fe2000000001e */
[C---:B------:R-:W-:Y:S01]  /*5990*/  @!P4 SEL R31, R29.reuse, 0x63400000, !P5 ;  /* 0x634000001d1fc807 */ /* 0x040fe20006800000 */
[----:B------:R-:W-:Y:S01]  /*59a0*/  @!P4 IMAD.MOV.U32 R30, RZ, RZ, RZ ;  /* 0x000000ffff1ec224 */ /* 0x000fe200078e00ff */
[----:B------:R-:W-:Y:S02]  /*59b0*/  SEL R29, R29, 0x63400000, !P6 ;  /* 0x634000001d1d7807 */ /* 0x000fe40007000000 */
[----:B------:R-:W-:-:S03]  /*59c0*/  @!P4 LOP3.LUT R28, R31, 0x80000000, R27, 0xf8, !PT ;  /* 0x800000001f1cc812 */ /* 0x000fc600078ef81b */
[----:B------:R-:W-:Y:S01]  /*59d0*/  DFMA R42, R40, -R22, 1 ;  /* 0x3ff00000282a742b */ /* 0x000fe20000000816 */
[----:B------:R-:W-:Y:S02]  /*59e0*/  LOP3.LUT R29, R29, 0x800fffff, R27, 0xf8, !PT ;  /* 0x800fffff1d1d7812 */ /* 0x000fe400078ef81b */
[----:B------:R-:W-:Y:S02]  /*59f0*/  @!P4 LOP3.LUT R31, R28, 0x100000, RZ, 0xfc, !PT ;  /* 0x001000001c1fc812 */ /* 0x000fe400078efcff */
[----:B------:R-:W-:-:S03]  /*5a00*/  MOV R28, R26 ;  /* 0x0000001a001c7202 */ /* 0x000fc60000000f00 */
[----:B------:R-:W-:-:S03]  /*5a10*/  DFMA R42, R40, R42, R40 ;  /* 0x0000002a282a722b */ /* 0x000fc60000000028 */
[----:B------:R-:W-:-:S08]  /*5a20*/  @!P4 DFMA R28, R28, 2, -R30 ;  /* 0x400000001c1cc82b */ /* 0x000fd0000000081e */
[----:B------:R-:W-:Y:S02]  /*5a30*/  DMUL R40, R42, R28 ;  /* 0x0000001c2a287228 */ /* 0x000fe40000000000 */
[----:B------:R-:W-:-:S06]  /*5a40*/  @!P4 LOP3.LUT R38, R29, 0x7ff00000, RZ, 0xc0, !PT ;  /* 0x7ff000001d26c812 */ /* 0x000fcc00078ec0ff */
[----:B------:R-:W-:-:S08]  /*5a50*/  DFMA R30, R40, -R22, R28 ;  /* 0x80000016281e722b */ /* 0x000fd0000000001c */
[----:B------:R-:W-:Y:S01]  /*5a60*/  DFMA R30, R42, R30, R40 ;  /* 0x0000001e2a1e722b */ /* 0x000fe20000000028 */
[----:B------:R-:W-:-:S04]  /*5a70*/  IADD3 R40, PT, PT, R38, -0x1, RZ ;  /* 0xffffffff26287810 */ /* 0x000fc80007ffe0ff */
[----:B------:R-:W-:Y:S02]  /*5a80*/  ISETP.GT.U32.AND P0, PT, R40, 0x7feffffe, PT ;  /* 0x7feffffe2800780c */ /* 0x000fe40003f04070 */
[----:B------:R-:W-:-:S04]  /*5a90*/  IADD3 R40, PT, PT, R39, -0x1, RZ ;  /* 0xffffffff27287810 */ /* 0x000fc80007ffe0ff */
[----:B------:R-:W-:-:S13]  /*5aa0*/  ISETP.GT.U32.OR P0, PT, R40, 0x7feffffe, P0 ;  /* 0x7feffffe2800780c */ /* 0x000fda0000704470 */
[----:B------:R-:W-:Y:S05]  /*5ab0*/  @P0 BRA `(.L_x_175) ;  /* 0x0000000000740947 */ /* 0x000fea0003800000 */
[----:B------:R-:W-:Y:S01]  /*5ac0*/  LOP3.LUT R27, R27, 0x7ff00000, RZ, 0xc0, !PT ;  /* 0x7ff000001b1b7812 */ /* 0x000fe200078ec0ff */
[----:B------:R-:W-:Y:S01]  /*5ad0*/  IMAD.MOV.U32 R26, RZ, RZ, 0x1ca00000 ;  /* 0x1ca00000ff1a7424 */ /* 0x000fe200078e00ff */
[----:B------:R-:W-:-:S04]  /*5ae0*/  LOP3.LUT R38, R25, 0x7ff00000, RZ, 0xc0, !PT ;  /* 0x7ff0000019267812 */ /* 0x000fc800078ec0ff */
[CC--:B------:R-:W-:Y:S02]  /*5af0*/  VIADDMNMX R39, R27.reuse, -R38.reuse, 0xb9600000, !PT ;  /* 0xb96000001b277446 */ /* 0x0c0fe40007800926 */
[----:B------:R-:W-:Y:S01]  /*5b00*/  ISETP.GE.U32.AND P0, PT, R27, R38, PT ;  /* 0x000000261b00720c */ /* 0x000fe20003f06070 */
[----:B------:R-:W-:Y:S01]  /*5b10*/  IMAD.MOV.U32 R38, RZ, RZ, RZ ;  /* 0x000000ffff267224 */ /* 0x000fe200078e00ff */
[----:B------:R-:W-:Y:S02]  /*5b20*/  VIMNMX R39, PT, PT, R39, 0x46a00000, PT ;  /* 0x46a0000027277848 */ /* 0x000fe40003fe0100 */
[----:B------:R-:W-:-:S04]  /*5b30*/  SEL R26, R26, 0x63400000, !P0 ;  /* 0x634000001a1a7807 */ /* 0x000fc80004000000 */
[----:B------:R-:W-:-:S04]  /*5b40*/  IADD3 R26, PT, PT, -R26, R39, RZ ;  /* 0x000000271a1a7210 */ /* 0x000fc80007ffe1ff */
[----:B------:R-:W-:-:S06]  /*5b50*/  IADD3 R39, PT, PT, R26, 0x7fe00000, RZ ;  /* 0x7fe000001a277810 */ /* 0x000fcc0007ffe0ff */
        /* <DEDUP_REMOVED lines=9> */
[----:B------:R-:W-:Y:S01]  /*5bf0*/  IADD3 R23, PT, PT, -R26, RZ, RZ ;  /* 0x000000ff1a177210 */ /* 0x000fe20007ffe1ff */
[----:B------:R-:W-:-:S06]  /*5c00*/  IMAD.MOV.U32 R22, RZ, RZ, RZ ;  /* 0x000000ffff167224 */ /* 0x000fcc00078e00ff */
[----:B------:R-:W-:Y:S02]  /*5c10*/  DFMA R22, R40, -R22, R30 ;  /* 0x800000162816722b */ /* 0x000fe4000000001e */
[----:B------:R-:W-:-:S04]  /*5c20*/  DMUL.RP R30, R30, R38 ;  /* 0x000000261e1e7228 */ /* 0x000fc80000008000 */
[----:B------:R-:W-:-:S04]  /*5c30*/  IADD3 R22, PT, PT, -R26, -0x43300000, RZ ;  /* 0xbcd000001a167810 */ /* 0x000fc80007ffe1ff */
[----:B------:R-:W-:Y:S02]  /*5c40*/  FSETP.NEU.AND P0, PT, |R23|, R22, PT ;  /* 0x000000161700720b */ /* 0x000fe40003f0d200 */
[----:B------:R-:W-:Y:S02]  /*5c50*/  LOP3.LUT R25, R31, R25, RZ, 0x3c, !PT ;  /* 0x000000191f197212 */ /* 0x000fe400078e3cff */
[----:B------:R-:W-:Y:S02]  /*5c60*/  FSEL R40, R30, R40, !P0 ;  /* 0x000000281e287208 */ /* 0x000fe40004000000 */
[----:B------:R-:W-:Y:S01]  /*5c70*/  FSEL R41, R25, R41, !P0 ;  /* 0x0000002919297208 */ /* 0x000fe20004000000 */
[----:B------:R-:W-:Y:S06]  /*5c80*/  BRA `(.L_x_176) ;  /* 0x0000000000547947 */ /* 0x000fec0003800000 */
.L_x_175:
[----:B------:R-:W-:-:S14]  /*5c90*/  DSETP.NAN.AND P0, PT, R26, R26, PT ;  /* 0x0000001a1a00722a */ /* 0x000fdc0003f08000 */
[----:B------:R-:W-:Y:S05]  /*5ca0*/  @P0 BRA `(.L_x_177) ;  /* 0x0000000000440947 */ /* 0x000fea0003800000 */
[----:B------:R-:W-:-:S14]  /*5cb0*/  DSETP.NAN.AND P0, PT, R24, R24, PT ;  /* 0x000000181800722a */ /* 0x000fdc0003f08000 */
[----:B------:R-:W-:Y:S05]  /*5cc0*/  @P0 BRA `(.L_x_178) ;  /* 0x0000000000300947 */ /* 0x000fea0003800000 */
[----:B------:R-:W-:Y:S02]  /*5cd0*/  ISETP.NE.AND P0, PT, R38, R39, PT ;  /* 0x000000272600720c */ /* 0x000fe40003f05270 */
[----:B------:R-:W-:Y:S02]  /*5ce0*/  MOV R40, 0x0 ;  /* 0x0000000000287802 */ /* 0x000fe40000000f00 */
[----:B------:R-:W-:-:S09]  /*5cf0*/  MOV R41, 0xfff80000 ;  /* 0xfff8000000297802 */ /* 0x000fd20000000f00 */
[----:B------:R-:W-:Y:S05]  /*5d00*/  @!P0 BRA `(.L_x_176) ;  /* 0x0000000000348947 */ /* 0x000fea0003800000 */
[----:B------:R-:W-:Y:S02]  /*5d10*/  ISETP.NE.AND P0, PT, R38, 0x7ff00000, PT ;  /* 0x7ff000002600780c */ /* 0x000fe40003f05270 */
[----:B------:R-:W-:Y:S02]  /*5d20*/  LOP3.LUT R41, R27, 0x80000000, R25, 0x48, !PT ;  /* 0x800000001b297812 */ /* 0x000fe400078e4819 */
[----:B------:R-:W-:-:S13]  /*5d30*/  ISETP.EQ.OR P0, PT, R39, RZ, !P0 ;  /* 0x000000ff2700720c */ /* 0x000fda0004702670 */
[----:B------:R-:W-:Y:S01]  /*5d40*/  @P0 LOP3.LUT R22, R41, 0x7ff00000, RZ, 0xfc, !PT ;  /* 0x7ff0000029160812 */ /* 0x000fe200078efcff */
[----:B------:R-:W-:Y:S01]  /*5d50*/  @!P0 IMAD.MOV.U32 R40, RZ, RZ, RZ ;  /* 0x000000ffff288224 */ /* 0x000fe200078e00ff */
[----:B------:R-:W-:Y:S02]  /*5d60*/  @P0 MOV R40, RZ ;  /* 0x000000ff00280202 */ /* 0x000fe40000000f00 */
[----:B------:R-:W-:Y:S01]  /*5d70*/  @P0 MOV R41, R22 ;  /* 0x0000001600290202 */ /* 0x000fe20000000f00 */
[----:B------:R-:W-:Y:S06]  /*5d80*/  BRA `(.L_x_176) ;  /* 0x0000000000147947 */ /* 0x000fec0003800000 */
.L_x_178:
[----:B------:R-:W-:Y:S01]  /*5d90*/  LOP3.LUT R41, R25, 0x80000, RZ, 0xfc, !PT ;  /* 0x0008000019297812 */ /* 0x000fe200078efcff */
[----:B------:R-:W-:Y:S01]  /*5da0*/  IMAD.MOV.U32 R40, RZ, RZ, R24 ;  /* 0x000000ffff287224 */ /* 0x000fe200078e0018 */
[----:B------:R-:W-:Y:S06]  /*5db0*/  BRA `(.L_x_176) ;  /* 0x0000000000087947 */ /* 0x000fec0003800000 */
.L_x_177:
[----:B------:R-:W-:Y:S02]  /*5dc0*/  LOP3.LUT R41, R27, 0x80000, RZ, 0xfc, !PT ;  /* 0x000800001b297812 */ /* 0x000fe400078efcff */
[----:B------:R-:W-:-:S07]  /*5dd0*/  MOV R40, R26 ;  /* 0x0000001a00287202 */ /* 0x000fce0000000f00 */
.L_x_176:
[----:B------:R-:W-:Y:S05]  /*5de0*/  BSYNC.RECONVERGENT B2 ;  /* 0x0000000000027941 */ /* 0x000fea0003800200 */
.L_x_174:
[----:B------:R-:W-:Y:S01]  /*5df0*/  MOV R22, R2 ;  /* 0x0000000200167202 */ /* 0x000fe20000000f00 */
[----:B------:R-:W-:-:S04]  /*5e00*/  IMAD.MOV.U32 R23, RZ, RZ, 0x0 ;  /* 0x00000000ff177424 */ /* 0x000fc800078e00ff */
[----:B------:R-:W-:Y:S05]  /*5e10*/  RET.REL.NODEC R22 `(_Z26convolve3d_gauss_with_maskPfS_S_iiiiiifffb) ;  /* 0xffffffa016787950 */ /* 0x000fea0003c3ffff */
        .weak           $__internal_3_$__cuda_sm3x_div_rn_noftz_f32_slowpath
        .type           $__internal_3_$__cuda_sm3x_div_rn_noftz_f32_slowpath,@function
        .size           $__internal_3_$__cuda_sm3x_div_rn_noftz_f32_slowpath,(.L_x_266 - $__internal_3_$__cuda_sm3x_div_rn_noftz_f32_slowpath)
$__internal_3_$__cuda_sm3x_div_rn_noftz_f32_slowpath:
[----:B------:R-:W-:Y:S01]  /*5e20*/  SHF.R.U32.HI R13, RZ, 0x17, R11 ;  /* 0x00000017ff0d7819 */ /* 0x000fe2000001160b */
[----:B------:R-:W-:Y:S01]  /*5e30*/  BSSY.RECONVERGENT B2, `(.L_x_179) ;  /* 0x0000064000027945 */ /* 0x000fe20003800200 */
[--C-:B------:R-:W-:Y:S02]  /*5e40*/  SHF.R.U32.HI R12, RZ, 0x17, R0.reuse ;  /* 0x00000017ff0c7819 */ /* 0x100fe40000011600 */
[----:B------:R-:W-:Y:S02]  /*5e50*/  LOP3.LUT R20, R13, 0xff, RZ, 0xc0, !PT ;  /* 0x000000ff0d147812 */ /* 0x000fe400078ec0ff */
[----:B------:R-:W-:Y:S01]  /*5e60*/  LOP3.LUT R16, R12, 0xff, RZ, 0xc0, !PT ;  /* 0x000000ff0c107812 */ /* 0x000fe200078ec0ff */
[----:B------:R-:W-:Y:S01]  /*5e70*/  IMAD.MOV.U32 R12, RZ, RZ, R0 ;  /* 0x000000ffff0c7224 */ /* 0x000fe200078e0000 */
[----:B------:R-:W-:Y:S02]  /*5e80*/  IADD3 R17, PT, PT, R20, -0x1, RZ ;  /* 0xffffffff14117810 */ /* 0x000fe40007ffe0ff */
[----:B------:R-:W-:-:S02]  /*5e90*/  IADD3 R15, PT, PT, R16, -0x1, RZ ;  /* 0xffffffff100f7810 */ /* 0x000fc40007ffe0ff */
[----:B------:R-:W-:Y:S02]  /*5ea0*/  ISETP.GT.U32.AND P0, PT, R17, 0xfd, PT ;  /* 0x000000fd1100780c */ /* 0x000fe40003f04070 */
[----:B------:R-:W-:Y:S02]  /*5eb0*/  MOV R13, R11 ;  /* 0x0000000b000d7202 */ /* 0x000fe40000000f00 */
[----:B------:R-:W-:-:S13]  /*5ec0*/  ISETP.GT.U32.OR P0, PT, R15, 0xfd, P0 ;  /* 0x000000fd0f00780c */ /* 0x000fda0000704470 */
[----:B------:R-:W-:Y:S01]  /*5ed0*/  @!P0 MOV R14, RZ ;  /* 0x000000ff000e8202 */ /* 0x000fe20000000f00 */
        /* <DEDUP_REMOVED lines=19> */
[----:B------:R-:W-:Y:S01]  /*6010*/  @P0 IMAD.MOV.U32 R14, RZ, RZ, RZ ;  /* 0x000000ffff0e0224 */ /* 0x000fe200078e00ff */
[----:B------:R-:W-:Y:S01]  /*6020*/  @!P0 MOV R14, 0xffffffc0 ;  /* 0xffffffc0000e8802 */ /* 0x000fe20000000f00 */
[----:B------:R-:W-:Y:S01]  /*6030*/  @!P0 FFMA R12, R0, 1.84467440737095516160e+19, RZ ;  /* 0x5f800000000c8823 */ /* 0x000fe200000000ff */
[----:B------:R-:W-:Y:S02]  /*6040*/  @!P1 FFMA R13, R11, 1.84467440737095516160e+19, RZ ;  /* 0x5f8000000b0d9823 */ /* 0x000fe400000000ff */
[----:B------:R-:W-:-:S07]  /*6050*/  @!P1 IADD3 R14, PT, PT, R14, 0x40, RZ ;  /* 0x000000400e0e9810 */ /* 0x000fce0007ffe0ff */
.L_x_180:
[----:B------:R-:W-:Y:S01]  /*6060*/  LEA R0, R20, 0xc0800000, 0x17 ;  /* 0xc080000014007811 */ /* 0x000fe200078eb8ff */
[----:B------:R-:W-:Y:S01]  /*6070*/  BSSY.RECONVERGENT B3, `(.L_x_185) ;  /* 0x0000036000037945 */ /* 0x000fe20003800200 */
[----:B------:R-:W-:-:S03]  /*6080*/  IADD3 R11, PT, PT, R16, -0x7f, RZ ;  /* 0xffffff81100b7810 */ /* 0x000fc60007ffe0ff */
[----:B------:R-:W-:Y:S02]  /*6090*/  IMAD.IADD R13, R13, 0x1, -R0 ;  /* 0x000000010d0d7824 */ /* 0x000fe400078e0a00 */
[C---:B------:R-:W-:Y:S01]  /*60a0*/  IMAD R0, R11.reuse, -0x800000, R12 ;  /* 0xff8000000b007824 */ /* 0x040fe200078e020c */
[----:B------:R-:W-:Y:S01]  /*60b0*/  IADD3 R11, PT, PT, R11, 0x7f, -R20 ;  /* 0x0000007f0b0b7810 */ /* 0x000fe20007ffe814 */
[----:B------:R-:W0:Y:S01]  /*60c0*/  MUFU.RCP R15, R13 ;  /* 0x0000000d000f7308 */ /* 0x000e220000001000 */
[----:B------:R-:W-:Y:S02]  /*60d0*/  FADD.FTZ R17, -R13, -RZ ;  /* 0x800000ff0d117221 */ /* 0x000fe40000010100 */
[----:B------:R-:W-:Y:S02]  /*60e0*/  IADD3 R11, PT, PT, R11, R14, RZ ;  /* 0x0000000e0b0b7210 */ /* 0x000fe40007ffe0ff */
        /* <DEDUP_REMOVED lines=9> */
[----:B------:R-:W-:-:S05]  /*6180*/  IMAD.IADD R15, R0, 0x1, R11 ;  /* 0x00000001000f7824 */ /* 0x000fca00078e020b */
[----:B------:R-:W-:-:S04]  /*6190*/  IADD3 R0, PT, PT, R15, -0x1, RZ ;  /* 0xffffffff0f007810 */ /* 0x000fc80007ffe0ff */
        /* <DEDUP_REMOVED lines=15> */
[----:B------:R-:W-:Y:S01]  /*6290*/  ISETP.NE.AND P1, PT, R15, RZ, PT ;  /* 0x000000ff0f00720c */ /* 0x000fe20003f25270 */
[----:B------:R-:W-:Y:S01]  /*62a0*/  IMAD.MOV R15, RZ, RZ, -R15 ;  /* 0x000000ffff0f7224 */ /* 0x000fe200078e0a0f */
[----:B------:R-:W-:Y:S02]  /*62b0*/  LOP3.LUT R13, R13, 0x800000, RZ, 0xfc, !PT ;  /* 0x008000000d0d7812 */ /* 0x000fe400078efcff */
[----:B------:R-:W-:-:S02]  /*62c0*/  FSETP.NEU.FTZ.AND P0, PT, R0, R11, PT ;  /* 0x0000000b0000720b */ /* 0x000fc40003f1d000 */
[----:B------:R-:W-:Y:S02]  /*62d0*/  SHF.L.U32 R14, R13, R14, RZ ;  /* 0x0000000e0d0e7219 */ /* 0x000fe400000006ff */
[----:B------:R-:W-:Y:S02]  /*62e0*/  SEL R0, R15, RZ, P3 ;  /* 0x000000ff0f007207 */ /* 0x000fe40001800000 */
[----:B------:R-:W-:Y:S02]  /*62f0*/  ISETP.NE.AND P1, PT, R14, RZ, P1 ;  /* 0x000000ff0e00720c */ /* 0x000fe40000f25270 */
[----:B------:R-:W-:Y:S02]  /*6300*/  SHF.R.U32.HI R0, RZ, R0, R13 ;  /* 0x00000000ff007219 */ /* 0x000fe4000001160d */
[----:B------:R-:W-:Y:S02]  /*6310*/  PLOP3.LUT P0, PT, P0, P1, PT, 0xf8, 0x8f ;  /* 0x00000000008f781c */ /* 0x000fe40000703f70 */
[----:B------:R-:W-:-:S02]  /*6320*/  SHF.R.U32.HI R14, RZ, 0x1, R0 ;  /* 0x00000001ff0e7819 */ /* 0x000fc40000011600 */
[----:B------:R-:W-:-:S04]  /*6330*/  SEL R11, RZ, 0x1, !P0 ;  /* 0x00000001ff0b7807 */ /* 0x000fc80004000000 */
[----:B------:R-:W-:-:S04]  /*6340*/  LOP3.LUT R11, R11, 0x1, R14, 0xf8, !PT ;  /* 0x000000010b0b7812 */ /* 0x000fc800078ef80e */
[----:B------:R-:W-:-:S04]  /*6350*/  LOP3.LUT R11, R11, R0, RZ, 0xc0, !PT ;  /* 0x000000000b0b7212 */ /* 0x000fc800078ec0ff */
[----:B------:R-:W-:-:S04]  /*6360*/  IADD3 R11, PT, PT, R14, R11, RZ ;  /* 0x0000000b0e0b7210 */ /* 0x000fc80007ffe0ff */
[----:B------:R-:W-:Y:S01]  /*6370*/  LOP3.LUT R12, R11, R12, RZ, 0xfc, !PT ;  /* 0x0000000c0b0c7212 */ /* 0x000fe200078efcff */
[----:B------:R-:W-:Y:S06]  /*6380*/  BRA `(.L_x_188) ;  /* 0x0000000000107947 */ /* 0x000fec0003800000 */
.L_x_187:
[----:B------:R-:W-:-:S04]  /*6390*/  LOP3.LUT R12, R12, 0x80000000, RZ, 0xc0, !PT ;  /* 0x800000000c0c7812 */ /* 0x000fc800078ec0ff */
[----:B------:R-:W-:Y:S01]  /*63a0*/  LOP3.LUT R12, R12, 0x7f800000, RZ, 0xfc, !PT ;  /* 0x7f8000000c0c7812 */ /* 0x000fe200078efcff */
[----:B------:R-:W-:Y:S06]  /*63b0*/  BRA `(.L_x_188) ;  /* 0x0000000000047947 */ /* 0x000fec0003800000 */
.L_x_186:
[----:B------:R-:W-:-:S07]  /*63c0*/  LEA R12, R11, R12, 0x17 ;  /* 0x0000000c0b0c7211 */ /* 0x000fce00078eb8ff */
.L_x_188:
[----:B------:R-:W-:Y:S05]  /*63d0*/  BSYNC.RECONVERGENT B3 ;  /* 0x0000000000037941 */ /* 0x000fea0003800200 */
.L_x_185:
[----:B------:R-:W-:Y:S05]  /*63e0*/  BRA `(.L_x_189) ;  /* 0x0000000000207947 */ /* 0x000fea0003800000 */
.L_x_184:
[----:B------:R-:W-:-:S04]  /*63f0*/  LOP3.LUT R12, R13, 0x80000000, R12, 0x48, !PT ;  /* 0x800000000d0c7812 */ /* 0x000fc800078e480c */
[----:B------:R-:W-:Y:S01]  /*6400*/  LOP3.LUT R12, R12, 0x7f800000, RZ, 0xfc, !PT ;  /* 0x7f8000000c0c7812 */ /* 0x000fe200078efcff */
[----:B------:R-:W-:Y:S06]  /*6410*/  BRA `(.L_x_189) ;  /* 0x0000000000147947 */ /* 0x000fec0003800000 */
.L_x_183:
[----:B------:R-:W-:Y:S01]  /*6420*/  LOP3.LUT R12, R13, 0x80000000, R12, 0x48, !PT ;  /* 0x800000000d0c7812 */ /* 0x000fe200078e480c */
[----:B------:R-:W-:Y:S06]  /*6430*/  BRA `(.L_x_189) ;  /* 0x00000000000c7947 */ /* 0x000fec0003800000 */
.L_x_182:
[----:B------:R-:W0:Y:S01]  /*6440*/  MUFU.RSQ R12, -QNAN ;  /* 0xffc00000000c7908 */ /* 0x000e220000001400 */
[----:B------:R-:W-:Y:S05]  /*6450*/  BRA `(.L_x_189) ;  /* 0x0000000000047947 */ /* 0x000fea0003800000 */
.L_x_181:
[----:B------:R-:W-:-:S07]  /*6460*/  FADD.FTZ R12, R0, R11 ;  /* 0x0000000b000c7221 */ /* 0x000fce0000010000 */
.L_x_189:
[----:B------:R-:W-:Y:S05]  /*6470*/  BSYNC.RECONVERGENT B2 ;  /* 0x0000000000027941 */ /* 0x000fea0003800200 */
.L_x_179:
[----:B------:R-:W-:Y:S02]  /*6480*/  HFMA2 R13, -RZ, RZ, 0, 0 ;  /* 0x00000000ff0d7431 */ /* 0x000fe400000001ff */
[----:B0-----:R-:W-:Y:S01]  /*6490*/  IMAD.MOV.U32 R0, RZ, RZ, R12 ;  /* 0x000000ffff007224 */ /* 0x001fe200078e000c */
[----:B------:R-:W-:-:S04]  /*64a0*/  MOV R12, R2 ;  /* 0x00000002000c7202 */ /* 0x000fc80000000f00 */
[----:B------:R-:W-:Y:S05]  /*64b0*/  RET.REL.NODEC R12 `(_Z26convolve3d_gauss_with_maskPfS_S_iiiiiifffb) ;  /* 0xffffff980cd07950 */ /* 0x000fea0003c3ffff */
.L_x_190:
        /* <DEDUP_REMOVED lines=12> */
.L_x_266:


//--------------------- .text._Z16convolve3d_gaussPfS_iiiiiifffb --------------------------
	.section	.text._Z16convolve3d_gaussPfS_iiiiiifffb,"ax",@progbits
	.align	128
        .global         _Z16convolve3d_gaussPfS_iiiiiifffb
        .type           _Z16convolve3d_gaussPfS_iiiiiifffb,@function
        .size           _Z16convolve3d_gaussPfS_iiiiiifffb,(.L_x_268 - _Z16convolve3d_gaussPfS_iiiiiifffb)
        .other          _Z16convolve3d_gaussPfS_iiiiiifffb,@"STO_CUDA_ENTRY STV_DEFAULT"
_Z16convolve3d_gaussPfS_iiiiiifffb:
.text._Z16convolve3d_gaussPfS_iiiiiifffb:
        /* <DEDUP_REMOVED lines=11> */
[----:B--2---:R-:W-:Y:S01]  /*00b0*/  VIADD R3, R5, UR4 ;  /* 0x0000000405037c36 */ /* 0x004fe20008000000 */
[----:B---3--:R-:W-:-:S04]  /*00c0*/  ISETP.GE.AND P0, PT, R4, UR11, PT ;  /* 0x0000000b04007c0c */ /* 0x008fc8000bf06270 */
[----:B------:R-:W-:-:S04]  /*00d0*/  ISETP.GE.OR P0, PT, R3, UR10, P0 ;  /* 0x0000000a03007c0c */ /* 0x000fc80008706670 */
[----:B----4-:R-:W-:-:S13]  /*00e0*/  ISETP.LT.OR P0, PT, R0, 0x1, P0 ;  /* 0x000000010000780c */ /* 0x010fda0000701670 */
[----:B------:R-:W-:Y:S05]  /*00f0*/  @P0 EXIT ;  /* 0x000000000000094d */ /* 0x000fea0003800000 */
[----:B------:R-:W0:Y:S01]  /*0100*/  LDCU UR7, c[0x0][0x3a4] ;  /* 0x00007480ff0777ac */ /* 0x000e220008000800 */
[----:B------:R-:W1:Y:S01]  /*0110*/  LDCU.64 UR12, c[0x0][0x358] ;  /* 0x00006b00ff0c77ac */ /* 0x000e620008000a00 */
[----:B0-----:R-:W-:-:S09]  /*0120*/  UISETP.GE.AND UP0, UPT, UR7, 0x1, UPT ;  /* 0x000000010700788c */ /* 0x001fd2000bf06270 */
[----:B-1----:R-:W-:Y:S05]  /*0130*/  BRA.U !UP0, `(.L_x_191) ;  /* 0x0000002d08707547 */ /* 0x002fea000b800000 */
[----:B------:R-:W0:Y:S02]  /*0140*/  LDCU UR8, c[0x0][0x3a0] ;  /* 0x00007400ff0877ac */ /* 0x000e240008000800 */
[----:B0-----:R-:W-:-:S09]  /*0150*/  UISETP.GE.AND UP0, UPT, UR8, 0x1, UPT ;  /* 0x000000010800788c */ /* 0x001fd2000bf06270 */
[----:B------:R-:W-:Y:S05]  /*0160*/  BRA.U !UP0, `(.L_x_192) ;  /* 0x0000002508507547 */ /* 0x000fea000b800000 */
[----:B------:R-:W0:Y:S01]  /*0170*/  LDCU UR6, c[0x0][0x39c] ;  /* 0x00007380ff0677ac */ /* 0x000e220008000800 */
[----:B------:R-:W1:Y:S01]  /*0180*/  LDCU.64 UR10, c[0x0][0x380] ;  /* 0x00007000ff0a77ac */ /* 0x000e620008000a00 */
[----:B------:R-:W2:Y:S01]  /*0190*/  LDCU.64 UR14, c[0x0][0x3a8] ;  /* 0x00007500ff0e77ac */ /* 0x000ea20008000a00 */
[----:B------:R-:W-:Y:S02]  /*01a0*/  ULEA.HI UR8, UR8, UR8, URZ, 0x1 ;  /* 0x0000000808087291 */ /* 0x000fe4000f8f08ff */
[----:B------:R-:W-:Y:S02]  /*01b0*/  ULEA.HI UR7, UR7, UR7, URZ, 0x1 ;  /* 0x0000000707077291 */ /* 0x000fe4000f8f08ff */
[----:B------:R-:W-:Y:S02]  /*01c0*/  USHF.R.S32.HI UR8, URZ, 0x1, UR8 ;  /* 0x00000001ff087899 */ /* 0x000fe40008011408 */
[----:B0-----:R-:W-:Y:S02]  /*01d0*/  ULEA.HI UR5, UR6, UR6, URZ, 0x1 ;  /* 0x0000000606057291 */ /* 0x001fe4000f8f08ff */
[----:B------:R-:W-:-:S02]  /*01e0*/  USHF.R.S32.HI UR7, URZ, 0x1, UR7 ;  /* 0x00000001ff077899 */ /* 0x000fc40008011407 */
[----:B------:R-:W-:Y:S01]  /*01f0*/  USHF.R.S32.HI UR5, URZ, 0x1, UR5 ;  /* 0x00000001ff057899 */ /* 0x000fe20008011405 */
[----:B------:R-:W-:Y:S01]  /*0200*/  IADD3 R6, PT, PT, R4, -UR8, RZ ;  /* 0x8000000804067c10 */ /* 0x000fe2000fffe0ff */
[----:B-1----:R-:W-:Y:S01]  /*0210*/  UIADD3 UR9, UP0, UPT, UR10, 0x8, URZ ;  /* 0x000000080a097890 */ /* 0x002fe2000ff1e0ff */
[----:B--2---:R-:W0:Y:S03]  /*0220*/  F2F.F64.F32 R18, UR15 ;  /* 0x0000000f00127d10 */ /* 0x004e260008201800 */
[----:B------:R-:W-:Y:S01]  /*0230*/  UIADD3.X UR10, UPT, UPT, URZ, UR11, URZ, UP0, !UPT ;  /* 0x0000000bff0a7290 */ /* 0x000fe200087fe4ff */
[----:B------:R-:W-:Y:S01]  /*0240*/  IMAD.U32 R0, RZ, RZ, UR5 ;  /* 0x00000005ff007e24 */ /* 0x000fe2000f8e00ff */
[----:B------:R-:W-:Y:S01]  /*0250*/  ULOP3.LUT UR11, UR6, 0x3, URZ, 0xc0, !UPT ;  /* 0x00000003060b7892 */ /* 0x000fe2000f8ec0ff */
[----:B------:R-:W-:Y:S01]  /*0260*/  VIADD R7, R3, -UR5 ;  /* 0x8000000503077c36 */ /* 0x000fe20008000000 */
[----:B------:R-:W-:Y:S01]  /*0270*/  ULOP3.LUT UR6, UR6, 0x7ffffffc, URZ, 0xc0, !UPT ;  /* 0x7ffffffc06067892 */ /* 0x000fe2000f8ec0ff */
[----:B------:R-:W1:Y:S01]  /*0280*/  F2F.F64.F32 R16, UR14 ;  /* 0x0000000e00107d10 */ /* 0x000e620008201800 */
[----:B------:R-:W-:-:S02]  /*0290*/  IADD3 R5, PT, PT, R5, UR4, -R0 ;  /* 0x0000000405057c10 */ /* 0x000fc4000fffe800 */
[----:B------:R-:W-:Y:S02]  /*02a0*/  UIADD3 UR15, UPT, UPT, -UR6, URZ, URZ ;  /* 0x000000ff060f7290 */ /* 0x000fe4000fffe1ff */
[----:B------:R-:W-:Y:S01]  /*02b0*/  UIADD3 UR14, UPT, UPT, -UR5, 0x3, URZ ;  /* 0x00000003050e7890 */ /* 0x000fe2000fffe1ff */
[----:B------:R-:W-:-:S11]  /*02c0*/  UMOV UR4, URZ ;  /* 0x000000ff00047c82 */ /* 0x000fd60008000000 */
.L_x_231:
[----:B--2---:R-:W2:Y:S01]  /*02d0*/  LDCU.U8 UR5, c[0x0][0x3b4] ;  /* 0x00007680ff0577ac */ /* 0x004ea20008000000 */
[----:B------:R-:W-:Y:S01]  /*02e0*/  BSSY.RECONVERGENT B1, `(.L_x_193) ;  /* 0x0000235000017945 */ /* 0x000fe20003800200 */
[----:B---3--:R-:W3:Y:S01]  /*02f0*/  LDCU.64 UR16, c[0x0][0x390] ;  /* 0x00007200ff1077ac */ /* 0x008ee20008000a00 */
[----:B--2---:R-:W-:-:S04]  /*0300*/  UPRMT UR5, UR5, 0x8880, URZ ;  /* 0x0000888005057896 */ /* 0x004fc800080000ff */
[----:B------:R-:W-:Y:S01]  /*0310*/  UISETP.NE.AND UP0, UPT, UR5, URZ, UPT ;  /* 0x000000ff0500728c */ /* 0x000fe2000bf05270 */
[----:B---3--:R-:W-:-:S04]  /*0320*/  IMAD.U32 R9, RZ, RZ, UR17 ;  /* 0x00000011ff097e24 */ /* 0x008fc8000f8e00ff */
[----:B------:R-:W-:-:S04]  /*0330*/  IMAD R8, R9, UR4, R4 ;  /* 0x0000000409087c24 */ /* 0x000fc8000f8e0204 */
[----:B------:R-:W-:Y:S01]  /*0340*/  IMAD R8, R8, UR16, R3 ;  /* 0x0000001008087c24 */ /* 0x000fe2000f8e0203 */
[----:B------:R-:W-:Y:S06]  /*0350*/  BRA.U !UP0, `(.L_x_194) ;  /* 0x00000001082c7547 */ /* 0x000fec000b800000 */
[----:B------:R-:W2:Y:S02]  /*0360*/  LDC.64 R10, c[0x0][0x380] ;  /* 0x0000e000ff0a7b82 */ /* 0x000ea40000000a00 */
[----:B--2---:R-:W-:-:S06]  /*0370*/  IMAD.WIDE R10, R8, 0x4, R10 ;  /* 0x00000004080a7825 */ /* 0x004fcc00078e020a */
[----:B------:R-:W2:Y:S01]  /*0380*/  LDG.E.CONSTANT R11, desc[UR12][R10.64] ;  /* 0x0000000c0a0b7981 */ /* 0x000ea2000c1e9900 */
[----:B------:R-:W-:Y:S01]  /*0390*/  UMOV UR16, 0xa0b5ed8d ;  /* 0xa0b5ed8d00107882 */ /* 0x000fe20000000000 */
[----:B------:R-:W-:Y:S01]  /*03a0*/  UMOV UR17, 0x3eb0c6f7 ;  /* 0x3eb0c6f700117882 */ /* 0x000fe20000000000 */
[----:B--2---:R-:W2:Y:S02]  /*03b0*/  F2F.F64.F32 R12, R11 ;  /* 0x0000000b000c7310 */ /* 0x004ea40000201800 */
[----:B--2---:R-:W-:-:S14]  /*03c0*/  DSETP.GTU.AND P0, PT, R12, UR16, PT ;  /* 0x000000100c007e2a */ /* 0x004fdc000bf0c000 */
[----:B------:R-:W2:Y:S02]  /*03d0*/  @!P0 LDC.64 R12, c[0x0][0x388] ;  /* 0x0000e200ff0c8b82 */ /* 0x000ea40000000a00 */
[----:B--2---:R-:W-:-:S05]  /*03e0*/  @!P0 IMAD.WIDE R12, R8, 0x4, R12 ;  /* 0x00000004080c8825 */ /* 0x004fca00078e020c */
[----:B------:R2:W-:Y:S01]  /*03f0*/  @!P0 STG.E desc[UR12][R12.64], R11 ;  /* 0x0000000b0c008986 */ /* 0x0005e2000c10190c */
[----:B------:R-:W-:Y:S05]  /*0400*/  @!P0 BRA `(.L_x_195) ;  /* 0x0000002000888947 */ /* 0x000fea0003800000 */
.L_x_194:
[----:B--2---:R-:W-:Y:S01]  /*0410*/  MOV R11, UR7 ;  /* 0x00000007000b7c02 */ /* 0x004fe20008000f00 */
[----:B------:R-:W-:Y:S01]  /*0420*/  IMAD.MOV.U32 R9, RZ, RZ, RZ ;  /* 0x000000ffff097224 */ /* 0x000fe200078e00ff */
[----:B------:R-:W-:Y:S01]  /*0430*/  MOV R0, RZ ;  /* 0x000000ff00007202 */ /* 0x000fe20000000f00 */
[----:B------:R-:W-:Y:S01]  /*0440*/  IMAD.MOV.U32 R10, RZ, RZ, RZ ;  /* 0x000000ffff0a7224 */ /* 0x000fe200078e00ff */
[----:B------:R-:W-:-:S07]  /*0450*/  IADD3 R11, PT, PT, -R11, UR4, RZ ;  /* 0x000000040b0b7c10 */ /* 0x000fce000fffe1ff */
.L_x_228:
[----:B------:R-:W2:Y:S01]  /*0460*/  LDCU UR5, c[0x0][0x398] ;  /* 0x00007300ff0577ac */ /* 0x000ea20008000800 */
[----:B------:R-:W-:Y:S02]  /*0470*/  IMAD.IADD R12, R11, 0x1, R10 ;  /* 0x000000010b0c7824 */ /* 0x000fe400078e020a */
[----:B------:R-:W-:Y:S01]  /*0480*/  VIADD R10, R10, 0x1 ;  /* 0x000000010a0a7836 */ /* 0x000fe20000000000 */
[----:B------:R-:W3:Y:S02]  /*0490*/  LDCU UR8, c[0x0][0x3a4] ;  /* 0x00007480ff0877ac */ /* 0x000ee40008000800 */
[----:B--2---:R-:W-:Y:S02]  /*04a0*/  ISETP.GE.U32.AND P0, PT, R12, UR5, PT ;  /* 0x000000050c007c0c */ /* 0x004fe4000bf06070 */
[----:B---3--:R-:W-:-:S11]  /*04b0*/  ISETP.NE.AND P1, PT, R10, UR8, PT ;  /* 0x000000080a007c0c */ /* 0x008fd6000bf25270 */
[----:B------:R-:W-:Y:S05]  /*04c0*/  @P0 BRA `(.L_x_196) ;  /* 0x0000002000000947 */ /* 0x000fea0003800000 */
[----:B------:R-:W2:Y:S01]  /*04d0*/  LDCU UR5, c[0x0][0x3b0] ;  /* 0x00007600ff0577ac */ /* 0x000ea20008000800 */
[----:B------:R-:W-:Y:S01]  /*04e0*/  IMAD.MOV.U32 R20, RZ, RZ, 0x1 ;  /* 0x00000001ff147424 */ /* 0x000fe200078e00ff */
[----:B------:R-:W-:-:S04]  /*04f0*/  IADD3 R2, PT, PT, R12, -UR4, RZ ;  /* 0x800000040c027c10 */ /* 0x000fc8000fffe0ff */
[----:B------:R-:W-:-:S04]  /*0500*/  I2FP.F32.S32 R2, R2 ;  /* 0x0000000200027245 */ /* 0x000fc80000201400 */
[----:B------:R-:W-:Y:S08]  /*0510*/  F2F.F64.F32 R14, R2 ;  /* 0x00000002000e7310 */ /* 0x000ff00000201800 */
[----:B--2---:R-:W2:Y:S08]  /*0520*/  F2F.F64.F32 R24, UR5 ;  /* 0x0000000500187d10 */ /* 0x004eb00008201800 */
[----:B--2---:R-:W2:Y:S02]  /*0530*/  MUFU.RCP64H R21, R25 ;  /* 0x0000001900157308 */ /* 0x004ea40000001800 */
[----:B--2---:R-:W-:-:S08]  /*0540*/  DFMA R22, -R24, R20, 1 ;  /* 0x3ff000001816742b */ /* 0x004fd00000000114 */
        /* <DEDUP_REMOVED lines=16> */
[----:B01----:R-:W-:Y:S05]  /*0650*/  CALL.REL.NOINC `($__internal_4_$__cuda_sm20_div_rn_f64_full) ;  /* 0x00000030003c7944 */ /* 0x003fea0003c00000 */
[----:B------:R-:W-:Y:S02]  /*0660*/  IMAD.MOV.U32 R20, RZ, RZ, R22 ;  /* 0x000000ffff147224 */ /* 0x000fe400078e0016 */
[----:B------:R-:W-:-:S07]  /*0670*/  IMAD.MOV.U32 R21, RZ, RZ, R23 ;  /* 0x000000ffff157224 */ /* 0x000fce00078e0017 */
.L_x_197:
[----:B------:R-:W2:Y:S01]  /*0680*/  F2F.F32.F64 R14, R20 ;  /* 0x00000014000e7310 */ /* 0x000ea20000301000 */
[----:B------:R-:W-:Y:S01]  /*0690*/  MOV R13, RZ ;  /* 0x000000ff000d7202 */ /* 0x000fe20000000f00 */
[----:B--2---:R-:W-:-:S07]  /*06a0*/  FMUL R14, R14, 1.4426950216293334961 ;  /* 0x3fb8aa3b0e0e7820 */ /* 0x004fce0000400000 */
.L_x_227:
[----:B------:R-:W2:Y:S01]  /*06b0*/  LDC R15, c[0x0][0x39c] ;  /* 0x0000e700ff0f7b82 */ /* 0x000ea20000000800 */
[----:B------:R-:W3:Y:S01]  /*06c0*/  LDCU UR5, c[0x0][0x394] ;  /* 0x00007280ff0577ac */ /* 0x000ee20008000800 */
[----:B------:R-:W-:Y:S01]  /*06d0*/  IMAD.IADD R31, R6, 0x1, R13 ;  /* 0x00000001061f7824 */ /* 0x000fe200078e020d */
[----:B------:R-:W-:Y:S01]  /*06e0*/  BSSY.RECONVERGENT B0, `(.L_x_198) ;  /* 0x00001dd000007945 */ /* 0x000fe20003800200 */
[----:B------:R-:W-:Y:S01]  /*06f0*/  VIADD R13, R13, 0x1 ;  /* 0x000000010d0d7836 */ /* 0x000fe20000000000 */
[----:B------:R-:W4:Y:S04]  /*0700*/  LDCU UR8, c[0x0][0x3a0] ;  /* 0x00007400ff0877ac */ /* 0x000f280008000800 */
[----:B----4-:R-:W-:Y:S02]  /*0710*/  ISETP.NE.AND P2, PT, R13, UR8, PT ;  /* 0x000000080d007c0c */ /* 0x010fe4000bf45270 */
[----:B--2---:R-:W-:-:S04]  /*0720*/  ISETP.GT.AND P0, PT, R15, RZ, PT ;  /* 0x000000ff0f00720c */ /* 0x004fc80003f04270 */
[----:B------:R-:W-:-:S04]  /*0730*/  ISETP.GT.AND P0, PT, R31, -0x1, P0 ;  /* 0xffffffff1f00780c */ /* 0x000fc80000704270 */
[----:B---3--:R-:W-:-:S13]  /*0740*/  ISETP.LT.AND P0, PT, R31, UR5, P0 ;  /* 0x000000051f007c0c */ /* 0x008fda0008701270 */
[----:B------:R-:W-:Y:S05]  /*0750*/  @!P0 BRA `(.L_x_199) ;  /* 0x0000001c00548947 */ /* 0x000fea0003800000 */
[----:B0-----:R-:W0:Y:S01]  /*0760*/  MUFU.RCP64H R23, R19 ;  /* 0x0000001300177308 */ /* 0x001e220000001800 */
[----:B------:R-:W-:Y:S01]  /*0770*/  IMAD.MOV.U32 R22, RZ, RZ, 0x1 ;  /* 0x00000001ff167424 */ /* 0x000fe200078e00ff */
[----:B------:R-:W-:Y:S01]  /*0780*/  IADD3 R2, PT, PT, -R4, R31, RZ ;  /* 0x0000001f04027210 */ /* 0x000fe20007ffe1ff */
[----:B------:R-:W-:Y:S01]  /*0790*/  BSSY.RECONVERGENT B3, `(.L_x_200) ;  /* 0x000001a000037945 */ /* 0x000fe20003800200 */
[----:B------:R-:W-:Y:S02]  /*07a0*/  ISETP.GE.U32.AND P3, PT, R15, 0x4, PT ;  /* 0x000000040f00780c */ /* 0x000fe40003f66070 */
[----:B------:R-:W-:-:S04]  /*07b0*/  I2FP.F32.S32 R2, R2 ;  /* 0x0000000200027245 */ /* 0x000fc80000201400 */
[----:B------:R-:W2:Y:S01]  /*07c0*/  F2F.F64.F32 R20, R2 ;  /* 0x0000000200147310 */ /* 0x000ea20000201800 */
[----:B0-----:R-:W-:-:S08]  /*07d0*/  DFMA R24, -R18, R22, 1 ;  /* 0x3ff000001218742b */ /* 0x001fd00000000116 */
[----:B------:R-:W-:-:S08]  /*07e0*/  DFMA R24, R24, R24, R24 ;  /* 0x000000181818722b */ /* 0x000fd00000000018 */
[----:B------:R-:W-:Y:S02]  /*07f0*/  DFMA R24, R22, R24, R22 ;  /* 0x000000181618722b */ /* 0x000fe40000000016 */
[----:B--2---:R-:W-:-:S06]  /*0800*/  DMUL R22, R20, -0.5 ;  /* 0xbfe0000014167828 */ /* 0x004fcc0000000000 */
        /* <DEDUP_REMOVED lines=15> */
[----:B-1----:R-:W-:Y:S05]  /*0900*/  CALL.REL.NOINC `($__internal_4_$__cuda_sm20_div_rn_f64_full) ;  /* 0x0000002c00907944 */ /* 0x002fea0003c00000 */
[----:B------:R-:W-:Y:S01]  /*0910*/  MOV R20, R22 ;  /* 0x0000001600147202 */ /* 0x000fe20000000f00 */
[----:B------:R-:W-:-:S07]  /*0920*/  IMAD.MOV.U32 R21, RZ, RZ, R23 ;  /* 0x000000ffff157224 */ /* 0x000fce00078e0017 */
.L_x_201:
[----:B------:R-:W-:Y:S05]  /*0930*/  BSYNC.RECONVERGENT B3 ;  /* 0x0000000000037941 */ /* 0x000fea0003800200 */
.L_x_200:
[----:B------:R-:W0:Y:S01]  /*0940*/  LDCU UR5, c[0x0][0x394] ;  /* 0x00007280ff0577ac */ /* 0x000e220008000800 */
[----:B------:R-:W2:Y:S01]  /*0950*/  F2F.F32.F64 R15, R20 ;  /* 0x00000014000f7310 */ /* 0x000ea20000301000 */
[----:B------:R-:W-:Y:S02]  /*0960*/  IMAD.MOV.U32 R32, RZ, RZ, RZ ;  /* 0x000000ffff207224 */ /* 0x000fe400078e00ff */
[----:B--2---:R-:W-:Y:S01]  /*0970*/  FMUL R15, R15, 1.4426950216293334961 ;  /* 0x3fb8aa3b0f0f7820 */ /* 0x004fe20000400000 */
[----:B0-----:R-:W-:Y:S01]  /*0980*/  IMAD R30, R12, UR5, R31 ;  /* 0x000000050c1e7c24 */ /* 0x001fe2000f8e021f */
[----:B------:R-:W-:Y:S06]  /*0990*/  @!P3 BRA `(.L_x_202) ;  /* 0x0000000c00a4b947 */ /* 0x000fec0003800000 */
[----:B------:R-:W0:Y:S01]  /*09a0*/  LDCU UR5, c[0x0][0x390] ;  /* 0x00007200ff0577ac */ /* 0x000e220008000800 */
[----:B------:R-:W-:Y:S01]  /*09b0*/  MOV R31, R5 ;  /* 0x00000005001f7202 */ /* 0x000fe20000000f00 */
[----:B------:R-:W-:Y:S02]  /*09c0*/  IMAD.U32 R32, RZ, RZ, UR14 ;  /* 0x0000000eff207e24 */ /* 0x000fe4000f8e00ff */
[----:B------:R-:W-:Y:S02]  /*09d0*/  IMAD.U32 R33, RZ, RZ, UR15 ;  /* 0x0000000fff217e24 */ /* 0x000fe4000f8e00ff */
[----:B0-----:R-:W-:-:S07]  /*09e0*/  IMAD R34, R30, UR5, R5 ;  /* 0x000000051e227c24 */ /* 0x001fce000f8e0205 */
.L_x_215:
[----:B------:R-:W0:Y:S01]  /*09f0*/  LDCU UR5, c[0x0][0x390] ;  /* 0x00007200ff0577ac */ /* 0x000e220008000800 */
[----:B------:R-:W-:Y:S01]  /*0a00*/  IADD3 R33, PT, PT, R33, 0x4, RZ ;  /* 0x0000000421217810 */ /* 0x000fe20007ffe0ff */
[----:B------:R-:W-:Y:S01]  /*0a10*/  IMAD.U32 R42, RZ, RZ, UR9 ;  /* 0x00000009ff2a7e24 */ /* 0x000fe2000f8e00ff */
[----:B------:R-:W-:Y:S01]  /*0a20*/  BSSY.RECONVERGENT B3, `(.L_x_203) ;  /* 0x0000037000037945 */ /* 0x000fe20003800200 */
[----:B------:R-:W-:Y:S01]  /*0a30*/  IMAD.U32 R43, RZ, RZ, UR10 ;  /* 0x0000000aff2b7e24 */ /* 0x000fe2000f8e00ff */
[----:B------:R-:W-:Y:S01]  /*0a40*/  ISETP.NE.AND P3, PT, R33, RZ, PT ;  /* 0x000000ff2100720c */ /* 0x000fe20003f65270 */
[----:B------:R-:W-:Y:S01]  /*0a50*/  IMAD.WIDE R42, R34, 0x4, R42 ;  /* 0x00000004222a7825 */ /* 0x000fe200078e022a */
[----:B0-----:R-:W-:-:S04]  /*0a60*/  ISETP.GE.AND P0, PT, R31, UR5, PT ;  /* 0x000000051f007c0c */ /* 0x001fc8000bf06270 */
[----:B------:R-:W-:-:S13]  /*0a70*/  ISETP.LT.OR P0, PT, R31, RZ, P0 ;  /* 0x000000ff1f00720c */ /* 0x000fda0000701670 */
[----:B------:R-:W-:Y:S05]  /*0a80*/  @P0 BRA `(.L_x_204) ;  /* 0x0000000000c00947 */ /* 0x000fea0003800000 */
[----:B-1----:R-:W0:Y:S01]  /*0a90*/  MUFU.RCP64H R21, R17 ;  /* 0x0000001100157308 */ /* 0x002e220000001800 */
        /* <DEDUP_REMOVED lines=23> */
[----:B------:R-:W-:Y:S05]  /*0c10*/  CALL.REL.NOINC `($__internal_4_$__cuda_sm20_div_rn_f64_full) ;  /* 0x0000002800cc7944 */ /* 0x000fea0003c00000 */
.L_x_205:
        /* <DEDUP_REMOVED lines=23> */
.L_x_204:
[----:B------:R-:W-:Y:S05]  /*0d90*/  BSYNC.RECONVERGENT B3 ;  /* 0x0000000000037941 */ /* 0x000fea0003800200 */
.L_x_203:
[----:B------:R-:W0:Y:S01]  /*0da0*/  LDCU UR5, c[0x0][0x390] ;  /* 0x00007200ff0577ac */ /* 0x000e220008000800 */
[----:B------:R-:W-:Y:S01]  /*0db0*/  VIADD R2, R31, 0x1 ;  /* 0x000000011f027836 */ /* 0x000fe20000000000 */
[----:B------:R-:W-:Y:S04]  /*0dc0*/  BSSY.RECONVERGENT B3, `(.L_x_206) ;  /* 0x0000034000037945 */ /* 0x000fe80003800200 */
[----:B0-----:R-:W-:-:S04]  /*0dd0*/  ISETP.GE.AND P0, PT, R2, UR5, PT ;  /* 0x0000000502007c0c */ /* 0x001fc8000bf06270 */
[----:B------:R-:W-:-:S13]  /*0de0*/  ISETP.LT.OR P0, PT, R2, RZ, P0 ;  /* 0x000000ff0200720c */ /* 0x000fda0000701670 */
[----:B------:R-:W-:Y:S05]  /*0df0*/  @P0 BRA `(.L_x_207) ;  /* 0x0000000000c00947 */ /* 0x000fea0003800000 */
[----:B-1----:R-:W0:Y:S01]  /*0e00*/  MUFU.RCP64H R21, R17 ;  /* 0x0000001100157308 */ /* 0x002e220000001800 */
[----:B------:R-:W-:Y:S01]  /*0e10*/  MOV R20, 0x1 ;  /* 0x0000000100147802 */ /* 0x000fe20000000f00 */
[----:B------:R-:W-:Y:S01]  /*0e20*/  VIADD R2, R32, 0xfffffffe ;  /* 0xfffffffe20027836 */ /* 0x000fe20000000000 */
[----:B------:R-:W1:Y:S04]  /*0e30*/  LDC.U8 R28, c[0x0][0x3b4] ;  /* 0x0000ed00ff1c7b82 */ /* 0x000e680000000000 */
        /* <DEDUP_REMOVED lines=18> */
[----:B------:R-:W-:Y:S01]  /*0f60*/  MOV R2, 0xf90 ;  /* 0x00000f9000027802 */ /* 0x000fe20000000f00 */
[----:B------:R-:W-:-:S07]  /*0f70*/  IMAD.MOV.U32 R25, RZ, RZ, R17 ;  /* 0x000000ffff197224 */ /* 0x000fce00078e0011 */
[----:B------:R-:W-:Y:S05]  /*0f80*/  CALL.REL.NOINC `($__internal_4_$__cuda_sm20_div_rn_f64_full) ;  /* 0x0000002400f07944 */ /* 0x000fea0003c00000 */
.L_x_208:
        /* <DEDUP_REMOVED lines=23> */
.L_x_207:
[----:B------:R-:W-:Y:S05]  /*1100*/  BSYNC.RECONVERGENT B3 ;  /* 0x0000000000037941 */ /* 0x000fea0003800200 */
.L_x_206:
[----:B------:R-:W0:Y:S01]  /*1110*/  LDCU UR5, c[0x0][0x390] ;  /* 0x00007200ff0577ac */ /* 0x000e220008000800 */
[----:B------:R-:W-:Y:S01]  /*1120*/  IADD3 R2, PT, PT, R31, 0x2, RZ ;  /* 0x000000021f027810 */ /* 0x000fe20007ffe0ff */
[----:B------:R-:W-:Y:S03]  /*1130*/  BSSY.RECONVERGENT B3, `(.L_x_209) ;  /* 0x0000034000037945 */ /* 0x000fe60003800200 */
[----:B0-----:R-:W-:-:S04]  /*1140*/  ISETP.GE.AND P0, PT, R2, UR5, PT ;  /* 0x0000000502007c0c */ /* 0x001fc8000bf06270 */
[----:B------:R-:W-:-:S13]  /*1150*/  ISETP.LT.OR P0, PT, R2, RZ, P0 ;  /* 0x000000ff0200720c */ /* 0x000fda0000701670 */
[----:B------:R-:W-:Y:S05]  /*1160*/  @P0 BRA `(.L_x_210) ;  /* 0x0000000000c00947 */ /* 0x000fea0003800000 */
[----:B-1----:R-:W0:Y:S01]  /*1170*/  MUFU.RCP64H R21, R17 ;  /* 0x0000001100157308 */ /* 0x002e220000001800 */
[----:B------:R-:W-:Y:S01]  /*1180*/  IMAD.MOV.U32 R20, RZ, RZ, 0x1 ;  /* 0x00000001ff147424 */ /* 0x000fe200078e00ff */
[----:B------:R-:W1:Y:S01]  /*1190*/  LDC.U8 R28, c[0x0][0x3b4] ;  /* 0x0000ed00ff1c7b82 */ /* 0x000e620000000000 */
[----:B------:R-:W-:-:S05]  /*11a0*/  VIADD R2, R32, 0xffffffff ;  /* 0xffffffff20027836 */ /* 0x000fca0000000000 */
        /* <DEDUP_REMOVED lines=20> */
[----:B------:R-:W-:Y:S05]  /*12f0*/  CALL.REL.NOINC `($__internal_4_$__cuda_sm20_div_rn_f64_full) ;  /* 0x0000002400147944 */ /* 0x000fea0003c00000 */
.L_x_211:
        /* <DEDUP_REMOVED lines=23> */
.L_x_210:
[----:B------:R-:W-:Y:S05]  /*1470*/  BSYNC.RECONVERGENT B3 ;  /* 0x0000000000037941 */ /* 0x000fea0003800200 */
.L_x_209:
        /* <DEDUP_REMOVED lines=8> */
[----:B------:R-:W1:Y:S01]  /*1500*/  LDC.U8 R28, c[0x0][0x3b4] ;  /* 0x0000ed00ff1c7b82 */ /* 0x000e620000000000 */
[----:B------:R-:W-:-:S05]  /*1510*/  I2FP.F32.S32 R2, R32 ;  /* 0x0000002000027245 */ /* 0x000fca0000201400 */
        /* <DEDUP_REMOVED lines=20> */
.L_x_214:
        /* <DEDUP_REMOVED lines=23> */
.L_x_213:
[----:B------:R-:W-:Y:S05]  /*17d0*/  BSYNC.RECONVERGENT B3 ;  /* 0x0000000000037941 */ /* 0x000fea0003800200 */
.L_x_212:
[----:B------:R-:W-:Y:S01]  /*17e0*/  IADD3 R32, PT, PT, R32, 0x4, RZ ;  /* 0x0000000420207810 */ /* 0x000fe20007ffe0ff */
[----:B------:R-:W-:Y:S02]  /*17f0*/  VIADD R31, R31, 0x4 ;  /* 0x000000041f1f7836 */ /* 0x000fe40000000000 */
[----:B------:R-:W-:Y:S01]  /*1800*/  VIADD R34, R34, 0x4 ;  /* 0x0000000422227836 */ /* 0x000fe20000000000 */
[----:B------:R-:W-:Y:S06]  /*1810*/  @P3 BRA `(.L_x_215) ;  /* 0xfffffff000743947 */ /* 0x000fec000383ffff */
[----:B------:R-:W-:-:S07]  /*1820*/  MOV R32, UR6 ;  /* 0x0000000600207c02 */ /* 0x000fce0008000f00 */
.L_x_202:
[----:B------:R-:W-:-:S09]  /*1830*/  UISETP.NE.AND UP0, UPT, UR11, URZ, UPT ;  /* 0x000000ff0b00728c */ /* 0x000fd2000bf05270 */
[----:B------:R-:W-:Y:S05]  /*1840*/  BRA.U !UP0, `(.L_x_199) ;  /* 0x0000000d08187547 */ /* 0x000fea000b800000 */
[----:B------:R-:W-:-:S09]  /*1850*/  UISETP.NE.AND UP0, UPT, UR11, 0x1, UPT ;  /* 0x000000010b00788c */ /* 0x000fd2000bf05270 */
[----:B------:R-:W-:Y:S05]  /*1860*/  BRA.U !UP0, `(.L_x_216) ;  /* 0x0000000908047547 */ /* 0x000fea000b800000 */
[----:B------:R-:W0:Y:S01]  /*1870*/  LDCU UR5, c[0x0][0x390] ;  /* 0x00007200ff0577ac */ /* 0x000e220008000800 */
[----:B------:R-:W-:Y:S01]  /*1880*/  IMAD.IADD R31, R7, 0x1, R32 ;  /* 0x00000001071f7824 */ /* 0x000fe200078e0220 */
[----:B------:R-:W-:Y:S01]  /*1890*/  BSSY.RECONVERGENT B3, `(.L_x_217) ;  /* 0x000003c000037945 */ /* 0x000fe20003800200 */
[----:B0-----:R-:W-:-:S05]  /*18a0*/  IMAD.U32 R26, RZ, RZ, UR5 ;  /* 0x00000005ff1a7e24 */ /* 0x001fca000f8e00ff */
[----:B------:R-:W-:-:S04]  /*18b0*/  ISETP.GE.AND P0, PT, R31, R26, PT ;  /* 0x0000001a1f00720c */ /* 0x000fc80003f06270 */
[----:B------:R-:W-:-:S13]  /*18c0*/  ISETP.LT.OR P0, PT, R31, RZ, P0 ;  /* 0x000000ff1f00720c */ /* 0x000fda0000701670 */
[----:B------:R-:W-:Y:S05]  /*18d0*/  @P0 BRA `(.L_x_218) ;  /* 0x0000000000dc0947 */ /* 0x000fea0003800000 */
[----:B-1----:R-:W0:Y:S01]  /*18e0*/  MUFU.RCP64H R23, R17 ;  /* 0x0000001100177308 */ /* 0x002e220000001800 */
[----:B------:R-:W-:Y:S01]  /*18f0*/  IMAD.MOV.U32 R22, RZ, RZ, 0x1 ;  /* 0x00000001ff167424 */ /* 0x000fe200078e00ff */
[----:B------:R-:W-:Y:S01]  /*1900*/  IADD3 R2, PT, PT, -R3, R31, RZ ;  /* 0x0000001f03027210 */ /* 0x000fe20007ffe1ff */
[----:B------:R-:W1:Y:S01]  /*1910*/  LDC.U8 R28, c[0x0][0x3b4] ;  /* 0x0000ed00ff1c7b82 */ /* 0x000e620000000000 */
[----:B------:R-:W-:Y:S02]  /*1920*/  BSSY.RECONVERGENT B4, `(.L_x_219) ;  /* 0x0000016000047945 */ /* 0x000fe40003800200 */
        /* <DEDUP_REMOVED lines=21> */
.L_x_220:
[----:B------:R-:W-:Y:S05]  /*1a80*/  BSYNC.RECONVERGENT B4 ;  /* 0x0000000000047941 */ /* 0x000fea0003800200 */
.L_x_219:
[----:B------:R-:W0:Y:S01]  /*1a90*/  LDCU UR5, c[0x0][0x390] ;  /* 0x00007200ff0577ac */ /* 0x000e220008000800 */
[----:B------:R-:W1:Y:S01]  /*1aa0*/  LDC.64 R20, c[0x0][0x380] ;  /* 0x0000e000ff147b82 */ /* 0x000e620000000a00 */
[----:B0-----:R-:W-:-:S04]  /*1ab0*/  IMAD.U32 R26, RZ, RZ, UR5 ;  /* 0x00000005ff1a7e24 */ /* 0x001fc8000f8e00ff */
[----:B------:R-:W-:-:S04]  /*1ac0*/  IMAD R25, R30, R26, R31 ;  /* 0x0000001a1e197224 */ /* 0x000fc800078e021f */
[----:B-1----:R-:W-:-:S05]  /*1ad0*/  IMAD.WIDE R20, R25, 0x4, R20 ;  /* 0x0000000419147825 */ /* 0x002fca00078e0214 */
        /* <DEDUP_REMOVED lines=23> */
.L_x_218:
[----:B------:R-:W-:Y:S05]  /*1c50*/  BSYNC.RECONVERGENT B3 ;  /* 0x0000000000037941 */ /* 0x000fea0003800200 */
.L_x_217:
[----:B------:R-:W-:Y:S01]  /*1c60*/  VIADD R2, R31, 0x1 ;  /* 0x000000011f027836 */ /* 0x000fe20000000000 */
[----:B------:R-:W-:Y:S04]  /*1c70*/  BSSY.RECONVERGENT B3, `(.L_x_221) ;  /* 0x000003f000037945 */ /* 0x000fe80003800200 */
        /* <DEDUP_REMOVED lines=30> */
[----:B------:R-:W-:Y:S05]  /*1e60*/  CALL.REL.NOINC `($__internal_4_$__cuda_sm20_div_rn_f64_full) ;  /* 0x0000001800387944 */ /* 0x000fea0003c00000 */
[----:B------:R-:W-:Y:S01]  /*1e70*/  MOV R20, R22 ;  /* 0x0000001600147202 */ /* 0x000fe20000000f00 */
[----:B------:R-:W-:-:S07]  /*1e80*/  IMAD.MOV.U32 R21, RZ, RZ, R23 ;  /* 0x000000ffff157224 */ /* 0x000fce00078e0017 */
.L_x_224:
[----:B------:R-:W-:Y:S05]  /*1e90*/  BSYNC.RECONVERGENT B4 ;  /* 0x0000000000047941 */ /* 0x000fea0003800200 */
.L_x_223:
[----:B------:R-:W0:Y:S01]  /*1ea0*/  LDC.64 R22, c[0x0][0x380] ;  /* 0x0000e000ff167b82 */ /* 0x000e220000000a00 */
[----:B------:R-:W1:Y:S01]  /*1eb0*/  LDCU UR5, c[0x0][0x390] ;  /* 0x00007200ff0577ac */ /* 0x000e620008000800 */
[----:B------:R-:W-:-:S04]  /*1ec0*/  IMAD.IADD R25, R7, 0x1, R32 ;  /* 0x0000000107197824 */ /* 0x000fc800078e0220 */
[----:B-1----:R-:W-:-:S04]  /*1ed0*/  IMAD R25, R30, UR5, R25 ;  /* 0x000000051e197c24 */ /* 0x002fc8000f8e0219 */
[----:B0-----:R-:W-:-:S06]  /*1ee0*/  IMAD.WIDE R22, R25, 0x4, R22 ;  /* 0x0000000419167825 */ /* 0x001fcc00078e0216 */
        /* <DEDUP_REMOVED lines=17> */
[----:B------:R-:W-:-:S04]  /*2000*/  FMUL R22, R25, R22 ;  /* 0x0000001619167220 */ /* 0x000fc80000400000 */
[----:B------:R-:W-:Y:S01]  /*2010*/  FMUL R21, R21, R22 ;  /* 0x0000001615157220 */ /* 0x000fe20000400000 */
[----:B--2---:R-:W-:-:S04]  /*2020*/  FSETP.GT.AND P0, PT, R23, RZ, PT ;  /* 0x000000ff1700720b */ /* 0x004fc80003f04000 */
[----:B------:R-:W-:-:S13]  /*2030*/  ISETP.EQ.OR P0, PT, R31, RZ, P0 ;  /* 0x000000ff1f00720c */ /* 0x000fda0000702670 */
[----:B------:R-:W-:Y:S01]  /*2040*/  @P0 FFMA R0, R21, R23, R0 ;  /* 0x0000001715000223 */ /* 0x000fe20000000000 */
[----:B------:R-:W-:-:S07]  /*2050*/  @P0 FADD R9, R9, R21 ;  /* 0x0000001509090221 */ /* 0x000fce0000000000 */
.L_x_222:
[----:B------:R-:W-:Y:S05]  /*2060*/  BSYNC.RECONVERGENT B3 ;  /* 0x0000000000037941 */ /* 0x000fea0003800200 */
.L_x_221:
[----:B------:R-:W-:-:S07]  /*2070*/  IADD3 R32, PT, PT, R32, 0x2, RZ ;  /* 0x0000000220207810 */ /* 0x000fce0007ffe0ff */
.L_x_216:
        /* <DEDUP_REMOVED lines=9> */
[----:B-1----:R-:W0:Y:S01]  /*2110*/  MUFU.RCP64H R21, R17 ;  /* 0x0000001100157308 */ /* 0x002e220000001800 */
        /* <DEDUP_REMOVED lines=27> */
[----:B------:R-:W-:Y:S01]  /*22d0*/  IMAD.MOV.U32 R20, RZ, RZ, R22 ;  /* 0x000000ffff147224 */ /* 0x000fe200078e0016 */
[----:B------:R-:W-:-:S07]  /*22e0*/  MOV R21, R23 ;  /* 0x0000001700157202 */ /* 0x000fce0000000f00 */
.L_x_226:
[----:B------:R-:W-:Y:S05]  /*22f0*/  BSYNC.RECONVERGENT B3 ;  /* 0x0000000000037941 */ /* 0x000fea0003800200 */
.L_x_225:
        /* <DEDUP_REMOVED lines=27> */
.L_x_199:
[----:B------:R-:W-:Y:S05]  /*24b0*/  BSYNC.RECONVERGENT B0 ;  /* 0x0000000000007941 */ /* 0x000fea0003800200 */
.L_x_198:
[----:B------:R-:W-:Y:S05]  /*24c0*/  @P2 BRA `(.L_x_227) ;  /* 0xffffffe000782947 */ /* 0x000fea000383ffff */
.L_x_196:
[----:B------:R-:W-:Y:S05]  /*24d0*/  @P1 BRA `(.L_x_228) ;  /* 0xffffffdc00e01947 */ /* 0x000fea000383ffff */
[----:B------:R-:W2:Y:S01]  /*24e0*/  MUFU.RCP R2, R9 ;  /* 0x0000000900027308 */ /* 0x000ea20000001000 */
[----:B------:R-:W-:Y:S01]  /*24f0*/  UMOV UR16, 0xa0b5ed8d ;  /* 0xa0b5ed8d00107882 */ /* 0x000fe20000000000 */
[----:B------:R-:W-:Y:S01]  /*2500*/  UMOV UR17, 0x3eb0c6f7 ;  /* 0x3eb0c6f700117882 */ /* 0x000fe20000000000 */
[----:B------:R-:W-:Y:S05]  /*2510*/  BSSY.RECONVERGENT B0, `(.L_x_229) ;  /* 0x000000d000007945 */ /* 0x000fea0003800200 */
[----:B------:R-:W3:Y:S08]  /*2520*/  F2F.F64.F32 R10, R9 ;  /* 0x00000009000a7310 */ /* 0x000ef00000201800 */
[----:B------:R-:W4:Y:S01]  /*2530*/  FCHK P0, R0, R9 ;  /* 0x0000000900007302 */ /* 0x000f220000000000 */
[----:B--2---:R-:W-:-:S04]  /*2540*/  FFMA R13, -R9, R2, 1 ;  /* 0x3f800000090d7423 */ /* 0x004fc80000000102 */
[----:B------:R-:W-:Y:S01]  /*2550*/  FFMA R13, R2, R13, R2 ;  /* 0x0000000d020d7223 */ /* 0x000fe20000000002 */
[----:B---3--:R-:W-:-:S03]  /*2560*/  DSETP.GT.AND P2, PT, R10, UR16, PT ;  /* 0x000000100a007e2a */ /* 0x008fc6000bf44000 */
[----:B------:R-:W-:-:S04]  /*2570*/  FFMA R2, R0, R13, RZ ;  /* 0x0000000d00027223 */ /* 0x000fc800000000ff */
[----:B------:R-:W-:-:S04]  /*2580*/  FFMA R10, -R9, R2, R0 ;  /* 0x00000002090a7223 */ /* 0x000fc80000000100 */
[----:B------:R-:W-:Y:S01]  /*2590*/  FFMA R2, R13, R10, R2 ;  /* 0x0000000a0d027223 */ /* 0x000fe20000000002 */
[----:B----4-:R-:W-:Y:S06]  /*25a0*/  @!P0 BRA `(.L_x_230) ;  /* 0x00000000000c8947 */ /* 0x010fec0003800000 */
[----:B------:R-:W-:-:S07]  /*25b0*/  MOV R2, 0x25d0 ;  /* 0x000025d000027802 */ /* 0x000fce0000000f00 */
[----:B01----:R-:W-:Y:S05]  /*25c0*/  CALL.REL.NOINC `($__internal_5_$__cuda_sm3x_div_rn_noftz_f32_slowpath) ;  /* 0x0000001400d47944 */ /* 0x003fea0003c00000 */
[----:B------:R-:W-:-:S07]  /*25d0*/  IMAD.MOV.U32 R2, RZ, RZ, R0 ;  /* 0x000000ffff027224 */ /* 0x000fce00078e0000 */
.L_x_230:
[----:B------:R-:W-:Y:S05]  /*25e0*/  BSYNC.RECONVERGENT B0 ;  /* 0x0000000000007941 */ /* 0x000fea0003800200 */
.L_x_229:
[----:B------:R-:W2:Y:S01]  /*25f0*/  LDC.64 R10, c[0x0][0x388] ;  /* 0x0000e200ff0a7b82 */ /* 0x000ea20000000a00 */
[----:B------:R-:W-:Y:S01]  /*2600*/  FSEL R9, R2, RZ, P2 ;  /* 0x000000ff02097208 */ /* 0x000fe20001000000 */
[----:B--2---:R-:W-:-:S05]  /*2610*/  IMAD.WIDE R10, R8, 0x4, R10 ;  /* 0x00000004080a7825 */ /* 0x004fca00078e020a */
[----:B------:R3:W-:Y:S02]  /*2620*/  STG.E desc[UR12][R10.64], R9 ;  /* 0x000000090a007986 */ /* 0x0007e4000c10190c */
.L_x_195:
[----:B------:R-:W-:Y:S05]  /*2630*/  BSYNC.RECONVERGENT B1 ;  /* 0x0000000000017941 */ /* 0x000fea0003800200 */
.L_x_193:
[----:B------:R-:W4:Y:S01]  /*2640*/  LDCU UR8, c[0x0][0x398] ;  /* 0x00007300ff0877ac */ /* 0x000f220008000800 */
[----:B------:R-:W-:-:S04]  /*2650*/  UIADD3 UR5, UPT, UPT, UR4, 0x1, URZ ;  /* 0x0000000104057890 */ /* 0x000fc8000fffe0ff */
[----:B----4-:R-:W-:-:S06]  /*2660*/  UISETP.NE.AND UP0, UPT, UR5, UR8, UPT ;  /* 0x000000080500728c */ /* 0x010fcc000bf05270 */
[----:B------:R-:W-:-:S13]  /*2670*/  PLOP3.LUT P0, PT, PT, PT, UP0, 0x80, 0x8 ;  /* 0x000000000008781c */ /* 0x000fda0003f0f008 */
[----:B------:R-:W-:Y:S05]  /*2680*/  @!P0 EXIT ;  /* 0x000000000000894d */ /* 0x000fea0003800000 */
[----:B------:R-:W-:Y:S01]  /*2690*/  UMOV UR4, UR5 ;  /* 0x0000000500047c82 */ /* 0x000fe20008000000 */
[----:B------:R-:W-:Y:S05]  /*26a0*/  BRA `(.L_x_231) ;  /* 0xffffffdc00087947 */ /* 0x000fea000383ffff */
.L_x_192:
[----:B------:R-:W0:Y:S02]  /*26b0*/  LDCU.U8 UR4, c[0x0][0x3b4] ;  /* 0x00007680ff0477ac */ /* 0x000e240008000000 */
[----:B0-----:R-:W-:-:S04]  /*26c0*/  UPRMT UR4, UR4, 0x8880, URZ ;  /* 0x0000888004047896 */ /* 0x001fc800080000ff */
[----:B------:R-:W-:-:S09]  /*26d0*/  UISETP.NE.AND UP0, UPT, UR4, URZ, UPT ;  /* 0x000000ff0400728c */ /* 0x000fd2000bf05270 */
[----:B------:R-:W-:Y:S05]  /*26e0*/  BRA.U UP0, `(.L_x_232) ;  /* 0x0000000100c47547 */ /* 0x000fea000b800000 */
[C---:B------:R-:W-:Y:S01]  /*26f0*/  ISETP.GE.U32.AND P0, PT, R0.reuse, 0x4, PT ;  /* 0x000000040000780c */ /* 0x040fe20003f06070 */
[----:B------:R-:W-:Y:S01]  /*2700*/  IMAD.MOV.U32 R5, RZ, RZ, RZ ;  /* 0x000000ffff057224 */ /* 0x000fe200078e00ff */
[----:B------:R-:W-:-:S04]  /*2710*/  LOP3.LUT R16, R0, 0x3, RZ, 0xc0, !PT ;  /* 0x0000000300107812 */ /* 0x000fc800078ec0ff */
[----:B------:R-:W-:-:S07]  /*2720*/  ISETP.NE.AND P1, PT, R16, RZ, PT ;  /* 0x000000ff1000720c */ /* 0x000fce0003f25270 */
[----:B------:R-:W-:Y:S06]  /*2730*/  @!P0 BRA `(.L_x_233) ;  /* 0x0000000000588947 */ /* 0x000fec0003800000 */
[----:B------:R-:W0:Y:S01]  /*2740*/  LDC.64 R14, c[0x0][0x388] ;  /* 0x0000e200ff0e7b82 */ /* 0x000e220000000a00 */
[----:B------:R-:W-:Y:S01]  /*2750*/  HFMA2 R2, -RZ, RZ, 0, 0 ;  /* 0x00000000ff027431 */ /* 0x000fe200000001ff */
[----:B------:R-:W-:-:S07]  /*2760*/  LOP3.LUT R5, R0, 0x7ffffffc, RZ, 0xc0, !PT ;  /* 0x7ffffffc00057812 */ /* 0x000fce00078ec0ff */
.L_x_234:
[C---:B-1----:R-:W-:Y:S02]  /*2770*/  IMAD R6, R2.reuse, UR11, R4 ;  /* 0x0000000b02067c24 */ /* 0x042fe4000f8e0204 */
[----:B------:R-:W-:Y:S02]  /*2780*/  VIADD R2, R2, 0x4 ;  /* 0x0000000402027836 */ /* 0x000fe40000000000 */
[C---:B------:R-:W-:Y:S02]  /*2790*/  VIADD R8, R6.reuse, UR11 ;  /* 0x0000000b06087c36 */ /* 0x040fe40008000000 */
[--C-:B------:R-:W-:Y:S01]  /*27a0*/  IMAD R7, R6, UR10, R3.reuse ;  /* 0x0000000a06077c24 */ /* 0x100fe2000f8e0203 */
[----:B------:R-:W-:Y:S01]  /*27b0*/  ISETP.NE.AND P0, PT, R2, R5, PT ;  /* 0x000000050200720c */ /* 0x000fe20003f05270 */
[C---:B------:R-:W-:Y:S02]  /*27c0*/  VIADD R10, R8.reuse, UR11 ;  /* 0x0000000b080a7c36 */ /* 0x040fe40008000000 */
[----:B------:R-:W-:-:S02]  /*27d0*/  IMAD R9, R8, UR10, R3 ;  /* 0x0000000a08097c24 */ /* 0x000fc4000f8e0203 */
[C---:B------:R-:W-:Y:S01]  /*27e0*/  IMAD R11, R10.reuse, UR10, R3 ;  /* 0x0000000a0a0b7c24 */ /* 0x040fe2000f8e0203 */
[----:B------:R-:W-:Y:S01]  /*27f0*/  IADD3 R12, PT, PT, R10, UR11, RZ ;  /* 0x0000000b0a0c7c10 */ /* 0x000fe2000fffe0ff */
[----:B0-----:R-:W-:-:S04]  /*2800*/  IMAD.WIDE R6, R7, 0x4, R14 ;  /* 0x0000000407067825 */ /* 0x001fc800078e020e */
[----:B------:R-:W-:Y:S01]  /*2810*/  IMAD R13, R12, UR10, R3 ;  /* 0x0000000a0c0d7c24 */ /* 0x000fe2000f8e0203 */
[----:B------:R1:W-:Y:S01]  /*2820*/  STG.E desc[UR12][R6.64], RZ ;  /* 0x000000ff06007986 */ /* 0x0003e2000c10190c */
[----:B------:R-:W-:-:S04]  /*2830*/  IMAD.WIDE R8, R9, 0x4, R14 ;  /* 0x0000000409087825 */ /* 0x000fc800078e020e */
[--C-:B------:R-:W-:Y:S01]  /*2840*/  IMAD.WIDE R10, R11, 0x4, R14.reuse ;  /* 0x000000040b0a7825 */ /* 0x100fe200078e020e */
[----:B------:R1:W-:Y:S03]  /*2850*/  STG.E desc[UR12][R8.64], RZ ;  /* 0x000000ff08007986 */ /* 0x0003e6000c10190c */
[----:B------:R-:W-:Y:S01]  /*2860*/  IMAD.WIDE R12, R13, 0x4, R14 ;  /* 0x000000040d0c7825 */ /* 0x000fe200078e020e */
[----:B------:R1:W-:Y:S04]  /*2870*/  STG.E desc[UR12][R10.64], RZ ;  /* 0x000000ff0a007986 */ /* 0x0003e8000c10190c */
[----:B------:R1:W-:Y:S01]  /*2880*/  STG.E desc[UR12][R12.64], RZ ;  /* 0x000000ff0c007986 */ /* 0x0003e2000c10190c */
[----:B------:R-:W-:Y:S05]  /*2890*/  @P0 BRA `(.L_x_234) ;  /* 0xfffffffc00b40947 */ /* 0x000fea000383ffff */
.L_x_233:
        /* <DEDUP_REMOVED lines=15> */
.L_x_235:
[----:B------:R-:W-:Y:S05]  /*2990*/  @P1 EXIT ;  /* 0x000000000000194d */ /* 0x000fea0003800000 */
[----:B01----:R-:W0:Y:S01]  /*29a0*/  LDC.64 R6, c[0x0][0x388] ;  /* 0x0000e200ff067b82 */ /* 0x003e220000000a00 */
[----:B------:R-:W-:-:S04]  /*29b0*/  IMAD R4, R5, UR11, R4 ;  /* 0x0000000b05047c24 */ /* 0x000fc8000f8e0204 */
[----:B------:R-:W-:-:S04]  /*29c0*/  IMAD R3, R4, UR10, R3 ;  /* 0x0000000a04037c24 */ /* 0x000fc8000f8e0203 */
[----:B0-----:R-:W-:-:S05]  /*29d0*/  IMAD.WIDE R2, R3, 0x4, R6 ;  /* 0x0000000403027825 */ /* 0x001fca00078e0206 */
[----:B------:R-:W-:Y:S01]  /*29e0*/  STG.E desc[UR12][R2.64], RZ ;  /* 0x000000ff02007986 */ /* 0x000fe2000c10190c */
[----:B------:R-:W-:Y:S05]  /*29f0*/  EXIT ;  /* 0x000000000000794d */ /* 0x000fea0003800000 */
.L_x_232:
[C---:B------:R-:W-:Y:S01]  /*2a00*/  ISETP.GE.U32.AND P0, PT, R0.reuse, 0x4, PT ;  /* 0x000000040000780c */ /* 0x040fe20003f06070 */
        /* <DEDUP_REMOVED lines=9> */
.L_x_237:
[----:B--2---:R-:W-:-:S04]  /*2aa0*/  IMAD R0, R9, UR4, R4 ;  /* 0x0000000409007c24 */ /* 0x004fc8000f8e0204 */
[C---:B------:R-:W-:Y:S02]  /*2ab0*/  IMAD R25, R0.reuse, R8, R3 ;  /* 0x0000000800197224 */ /* 0x040fe400078e0203 */
[----:B------:R-:W-:Y:S02]  /*2ac0*/  IMAD.IADD R0, R0, 0x1, R9 ;  /* 0x0000000100007824 */ /* 0x000fe400078e0209 */
[----:B0-----:R-:W-:-:S03]  /*2ad0*/  IMAD.WIDE R10, R25, 0x4, R6 ;  /* 0x00000004190a7825 */ /* 0x001fc600078e0206 */
[C---:B------:R-:W-:Y:S01]  /*2ae0*/  IADD3 R14, PT, PT, R0.reuse, R9, RZ ;  /* 0x00000009000e7210 */ /* 0x040fe20007ffe0ff */
[-C--:B------:R-:W-:Y:S01]  /*2af0*/  IMAD R29, R0, R8.reuse, R3 ;  /* 0x00000008001d7224 */ /* 0x080fe200078e0203 */
[----:B------:R-:W2:Y:S03]  /*2b00*/  LDG.E.CONSTANT R27, desc[UR12][R10.64] ;  /* 0x0000000c0a1b7981 */ /* 0x000ea6000c1e9900 */
        /* <DEDUP_REMOVED lines=22> */
[----:B---3--:R-:W-:-:S03]  /*2c70*/  DSETP.GTU.AND P3, PT, R22, UR6, PT ;  /* 0x0000000616007e2a */ /* 0x008fc6000bf6c000 */
[----:B------:R-:W-:Y:S02]  /*2c80*/  @!P0 IMAD.U32 R10, RZ, RZ, UR8 ;  /* 0x00000008ff0a8e24 */ /* 0x000fe4000f8e00ff */
[----:B------:R-:W-:Y:S02]  /*2c90*/  @!P0 IMAD.U32 R11, RZ, RZ, UR9 ;  /* 0x00000009ff0b8e24 */ /* 0x000fe4000f8e00ff */
        /* <DEDUP_REMOVED lines=17> */
.L_x_236:
[----:B------:R-:W-:Y:S05]  /*2db0*/  @!P4 EXIT ;  /* 0x000000000000c94d */ /* 0x000fea0003800000 */
[----:B------:R-:W0:Y:S01]  /*2dc0*/  LDC.64 R10, c[0x0][0x380] ;  /* 0x0000e000ff0a7b82 */ /* 0x000e220000000a00 */
[----:B------:R-:W1:Y:S01]  /*2dd0*/  LDCU.64 UR6, c[0x0][0x390] ;  /* 0x00007200ff0677ac */ /* 0x000e620008000a00 */
[----:B------:R-:W-:-:S06]  /*2de0*/  UMOV UR4, URZ ;  /* 0x000000ff00047c82 */ /* 0x000fcc0008000000 */
[----:B------:R-:W2:Y:S02]  /*2df0*/  LDC.64 R12, c[0x0][0x388] ;  /* 0x0000e200ff0c7b82 */ /* 0x000ea40000000a00 */
.L_x_238:
        /* <DEDUP_REMOVED lines=16> */
.L_x_191:
        /* <DEDUP_REMOVED lines=10> */
[----:B------:R-:W-:Y:S01]  /*2fa0*/  LOP3.LUT R5, R0, 0x7ffffffc, RZ, 0xc0, !PT ;  /* 0x7ffffffc00057812 */ /* 0x000fe200078ec0ff */
[----:B------:R-:W-:-:S07]  /*2fb0*/  IMAD.MOV.U32 R2, RZ, RZ, RZ ;  /* 0x000000ffff027224 */ /* 0x000fce00078e00ff */
.L_x_241:
[C---:B-1----:R-:W-:Y:S01]  /*2fc0*/  IMAD R6, R2.reuse, UR11, R4 ;  /* 0x0000000b02067c24 */ /* 0x042fe2000f8e0204 */
[----:B------:R-:W-:-:S03]  /*2fd0*/  IADD3 R2, PT, PT, R2, 0x4, RZ ;  /* 0x0000000402027810 */ /* 0x000fc60007ffe0ff */
[C---:B------:R-:W-:Y:S01]  /*2fe0*/  IMAD R7, R6.reuse, UR10, R3 ;  /* 0x0000000a06077c24 */ /* 0x040fe2000f8e0203 */
[----:B------:R-:W-:Y:S02]  /*2ff0*/  IADD3 R8, PT, PT, R6, UR11, RZ ;  /* 0x0000000b06087c10 */ /* 0x000fe4000fffe0ff */
[----:B------:R-:W-:Y:S01]  /*3000*/  ISETP.NE.AND P0, PT, R2, R5, PT ;  /* 0x000000050200720c */ /* 0x000fe20003f05270 */
[----:B0-----:R-:W-:-:S04]  /*3010*/  IMAD.WIDE R6, R7, 0x4, R14 ;  /* 0x0000000407067825 */ /* 0x001fc800078e020e */
[C---:B------:R-:W-:Y:S01]  /*3020*/  VIADD R10, R8.reuse, UR11 ;  /* 0x0000000b080a7c36 */ /* 0x040fe20008000000 */
[----:B------:R1:W-:Y:S01]  /*3030*/  STG.E desc[UR12][R6.64], RZ ;  /* 0x000000ff06007986 */ /* 0x0003e2000c10190c */
[--C-:B------:R-:W-:Y:S02]  /*3040*/  IMAD R9, R8, UR10, R3.reuse ;  /* 0x0000000a08097c24 */ /* 0x100fe4000f8e0203 */
[C---:B------:R-:W-:Y:S02]  /*3050*/  VIADD R12, R10.reuse, UR11 ;  /* 0x0000000b0a0c7c36 */ /* 0x040fe40008000000 */
        /* <DEDUP_REMOVED lines=9> */
.L_x_240:
        /* <DEDUP_REMOVED lines=15> */
.L_x_242:
[----:B------:R-:W-:Y:S05]  /*31e0*/  @P1 EXIT ;  /* 0x000000000000194d */ /* 0x000fea0003800000 */
[----:B01----:R-:W0:Y:S01]  /*31f0*/  LDC.64 R6, c[0x0][0x388] ;  /* 0x0000e200ff067b82 */ /* 0x003e220000000a00 */
[----:B------:R-:W-:-:S04]  /*3200*/  IMAD R4, R5, UR11, R4 ;  /* 0x0000000b05047c24 */ /* 0x000fc8000f8e0204 */
[----:B------:R-:W-:-:S04]  /*3210*/  IMAD R3, R4, UR10, R3 ;  /* 0x0000000a04037c24 */ /* 0x000fc8000f8e0203 */
[----:B0-----:R-:W-:-:S05]  /*3220*/  IMAD.WIDE R2, R3, 0x4, R6 ;  /* 0x0000000403027825 */ /* 0x001fca00078e0206 */
[----:B------:R-:W-:Y:S01]  /*3230*/  STG.E desc[UR12][R2.64], RZ ;  /* 0x000000ff02007986 */ /* 0x000fe2000c10190c */
[----:B------:R-:W-:Y:S05]  /*3240*/  EXIT ;  /* 0x000000000000794d */ /* 0x000fea0003800000 */
.L_x_239:
        /* <DEDUP_REMOVED lines=10> */
.L_x_244:
        /* <DEDUP_REMOVED lines=25> */
[----:B-1----:R-:W-:Y:S01]  /*3480*/  @!P0 MOV R11, UR9 ;  /* 0x00000009000b8c02 */ /* 0x002fe20008000f00 */
[----:B------:R-:W-:Y:S01]  /*3490*/  @!P0 IMAD.U32 R10, RZ, RZ, UR8 ;  /* 0x00000008ff0a8e24 */ /* 0x000fe2000f8e00ff */
[----:B0-----:R-:W-:-:S03]  /*34a0*/  DSETP.GTU.AND P2, PT, R18, UR6, PT ;  /* 0x0000000612007e2a */ /* 0x001fc6000bf4c000 */
        /* <DEDUP_REMOVED lines=21> */
.L_x_243:
[----:B------:R-:W-:Y:S05]  /*3600*/  @!P4 EXIT ;  /* 0x000000000000c94d */ /* 0x000fea0003800000 */
[----:B------:R-:W0:Y:S01]  /*3610*/  LDC.64 R10, c[0x0][0x380] ;  /* 0x0000e000ff0a7b82 */ /* 0x000e220000000a00 */
[----:B------:R-:W1:Y:S01]  /*3620*/  LDCU.64 UR6, c[0x0][0x390] ;  /* 0x00007200ff0677ac */ /* 0x000e620008000a00 */
[----:B------:R-:W-:-:S06]  /*3630*/  UMOV UR4, URZ ;  /* 0x000000ff00047c82 */ /* 0x000fcc0008000000 */
[----:B------:R-:W2:Y:S02]  /*3640*/  LDC.64 R12, c[0x0][0x388] ;  /* 0x0000e200ff0c7b82 */ /* 0x000ea40000000a00 */
.L_x_245:
[----:B-1----:R-:W-:-:S04]  /*3650*/  IMAD R0, R5, UR7, R4 ;  /* 0x0000000705007c24 */ /* 0x002fc8000f8e0204 */
[----:B------:R-:W-:-:S04]  /*3660*/  IMAD R15, R0, UR6, R3 ;  /* 0x00000006000f7c24 */ /* 0x000fc8000f8e0203 */
[----:B0-----:R-:W-:-:S06]  /*3670*/  IMAD.WIDE R6, R15, 0x4, R10 ;  /* 0x000000040f067825 */ /* 0x001fcc00078e020a */
[----:B------:R-:W3:Y:S01]  /*3680*/  LDG.E.CONSTANT R7, desc[UR12][R6.64] ;  /* 0x0000000c06077981 */ /* 0x000ee2000c1e9900 */
[----:B------:R-:W-:Y:S01]  /*3690*/  UMOV UR8, 0xa0b5ed8d ;  /* 0xa0b5ed8d00087882 */ /* 0x000fe20000000000 */
[----:B------:R-:W-:Y:S01]  /*36a0*/  UMOV UR9, 0x3eb0c6f7 ;  /* 0x3eb0c6f700097882 */ /* 0x000fe20000000000 */
[----:B------:R-:W-:Y:S01]  /*36b0*/  UIADD3 UR4, UPT, UPT, UR4, 0x1, URZ ;  /* 0x0000000104047890 */ /* 0x000fe2000fffe0ff */
[----:B------:R-:W-:Y:S01]  /*36c0*/  VIADD R5, R5, 0x1 ;  /* 0x0000000105057836 */ /* 0x000fe20000000000 */
[----:B---3--:R-:W0:Y:S02]  /*36d0*/  F2F.F64.F32 R8, R7 ;  /* 0x0000000700087310 */ /* 0x008e240000201800 */
[----:B0-----:R-:W-:Y:S01]  /*36e0*/  DSETP.GTU.AND P0, PT, R8, UR8, PT ;  /* 0x0000000808007e2a */ /* 0x001fe2000bf0c000 */
[----:B--2---:R-:W-:-:S13]  /*36f0*/  IMAD.WIDE R8, R15, 0x4, R12 ;  /* 0x000000040f087825 */ /* 0x004fda00078e020c */
[----:B------:R3:W-:Y:S04]  /*3700*/  @!P0 STG.E desc[UR12][R8.64], R7 ;  /* 0x0000000708008986 */ /* 0x0007e8000c10190c */
[----:B------:R3:W-:Y:S01]  /*3710*/  @P0 STG.E desc[UR12][R8.64], RZ ;  /* 0x000000ff08000986 */ /* 0x0007e2000c10190c */
[----:B------:R-:W-:-:S13]  /*3720*/  ISETP.NE.AND P0, PT, R2, UR4, PT ;  /* 0x0000000402007c0c */ /* 0x000fda000bf05270 */
[----:B---3--:R-:W-:Y:S05]  /*3730*/  @P0 BRA `(.L_x_245) ;  /* 0xfffffffc00c40947 */ /* 0x008fea000383ffff */
[----:B------:R-:W-:Y:S05]  /*3740*/  EXIT ;  /* 0x000000000000794d */ /* 0x000fea0003800000 */
        .weak           $__internal_4_$__cuda_sm20_div_rn_f64_full
        .type           $__internal_4_$__cuda_sm20_div_rn_f64_full,@function
        .size           $__internal_4_$__cuda_sm20_div_rn_f64_full,($__internal_5_$__cuda_sm3x_div_rn_noftz_f32_slowpath - $__internal_4_$__cuda_sm20_div_rn_f64_full)
$__internal_4_$__cuda_sm20_div_rn_f64_full:
[----:B------:R-:W-:Y:S01]  /*3750*/  FSETP.GEU.AND P0, PT, |R21|, 1.469367938527859385e-39, PT ;  /* 0x001000001500780b */ /* 0x000fe20003f0e200 */
[----:B------:R-:W-:Y:S01]  /*3760*/  IMAD.MOV.U32 R36, RZ, RZ, 0x1ca00000 ;  /* 0x1ca00000ff247424 */ /* 0x000fe200078e00ff */
[C---:B------:R-:W-:Y:S01]  /*3770*/  FSETP.GEU.AND P4, PT, |R25|.reuse, 1.469367938527859385e-39, PT ;  /* 0x001000001900780b */ /* 0x040fe20003f8e200 */
[----:B------:R-:W-:Y:S01]  /*3780*/  BSSY.RECONVERGENT B2, `(.L_x_246) ;  /* 0x0000054000027945 */ /* 0x000fe20003800200 */
[----:B------:R-:W-:Y:S02]  /*3790*/  LOP3.LUT R22, R25, 0x800fffff, RZ, 0xc0, !PT ;  /* 0x800fffff19167812 */ /* 0x000fe400078ec0ff */
[----:B------:R-:W-:Y:S02]  /*37a0*/  LOP3.LUT R35, R21, 0x7ff00000, RZ, 0xc0, !PT ;  /* 0x7ff0000015237812 */ /* 0x000fe400078ec0ff */
[----:B------:R-:W-:Y:S02]  /*37b0*/  LOP3.LUT R23, R22, 0x3ff00000, RZ, 0xfc, !PT ;  /* 0x3ff0000016177812 */ /* 0x000fe400078efcff */
[----:B------:R-:W-:Y:S01]  /*37c0*/  MOV R22, R24 ;  /* 0x0000001800167202 */ /* 0x000fe20000000f00 */
[----:B------:R-:W-:Y:S01]  /*37d0*/  IMAD.MOV.U32 R37, RZ, RZ, R35 ;  /* 0x000000ffff257224 */ /* 0x000fe200078e0023 */
[C---:B------:R-:W-:Y:S01]  /*37e0*/  LOP3.LUT R38, R25.reuse, 0x7ff00000, RZ, 0xc0, !PT ;  /* 0x7ff0000019267812 */ /* 0x040fe200078ec0ff */
[----:B------:R-:W-:Y:S01]  /*37f0*/  @!P0 IMAD.MOV.U32 R28, RZ, RZ, RZ ;  /* 0x000000ffff1c8224 */ /* 0x000fe200078e00ff */
[----:B------:R-:W-:Y:S01]  /*3800*/  @!P0 LOP3.LUT R26, R25, 0x7ff00000, RZ, 0xc0, !PT ;  /* 0x7ff00000191a8812 */ /* 0x000fe200078ec0ff */
[----:B------:R-:W-:Y:S01]  /*3810*/  @!P4 DMUL R22, R24, 8.98846567431157953865e+307 ;  /* 0x7fe000001816c828 */ /* 0x000fe20000000000 */
[----:B------:R-:W-:-:S02]  /*3820*/  ISETP.GE.U32.AND P6, PT, R35, R38, PT ;  /* 0x000000262300720c */ /* 0x000fc40003fc6070 */
[----:B------:R-:W-:Y:S02]  /*3830*/  @!P0 ISETP.GE.U32.AND P5, PT, R35, R26, PT ;  /* 0x0000001a2300820c */ /* 0x000fe40003fa6070 */
[C---:B------:R-:W-:Y:S01]  /*3840*/  SEL R27, R36.reuse, 0x63400000, !P6 ;  /* 0x63400000241b7807 */ /* 0x040fe20007000000 */
[----:B------:R-:W0:Y:S01]  /*3850*/  MUFU.RCP64H R45, R23 ;  /* 0x00000017002d7308 */ /* 0x000e220000001800 */
[----:B------:R-:W-:Y:S02]  /*3860*/  @!P0 SEL R29, R36, 0x63400000, !P5 ;  /* 0x63400000241d8807 */ /* 0x000fe40006800000 */
[--C-:B------:R-:W-:Y:S02]  /*3870*/  LOP3.LUT R27, R27, 0x800fffff, R21.reuse, 0xf8, !PT ;  /* 0x800fffff1b1b7812 */ /* 0x100fe400078ef815 */
[----:B------:R-:W-:Y:S02]  /*3880*/  @!P0 LOP3.LUT R26, R29, 0x80000000, R21, 0xf8, !PT ;  /* 0x800000001d1a8812 */ /* 0x000fe400078ef815 */
[----:B------:R-:W-:-:S02]  /*3890*/  MOV R44, 0x1 ;  /* 0x00000001002c7802 */ /* 0x000fc40000000f00 */
[----:B------:R-:W-:Y:S02]  /*38a0*/  @!P0 LOP3.LUT R29, R26, 0x100000, RZ, 0xfc, !PT ;  /* 0x001000001a1d8812 */ /* 0x000fe400078efcff */
[----:B------:R-:W-:Y:S02]  /*38b0*/  MOV R26, R20 ;  /* 0x00000014001a7202 */ /* 0x000fe40000000f00 */
[----:B------:R-:W-:-:S04]  /*38c0*/  @!P4 LOP3.LUT R38, R23, 0x7ff00000, RZ, 0xc0, !PT ;  /* 0x7ff000001726c812 */ /* 0x000fc800078ec0ff */
[----:B------:R-:W-:Y:S02]  /*38d0*/  @!P0 DFMA R26, R26, 2, -R28 ;  /* 0x400000001a1a882b */ /* 0x000fe4000000081c */
[----:B0-----:R-:W-:-:S08]  /*38e0*/  DFMA R28, R44, -R22, 1 ;  /* 0x3ff000002c1c742b */ /* 0x001fd00000000816 */
[----:B------:R-:W-:Y:S01]  /*38f0*/  DFMA R28, R28, R28, R28 ;  /* 0x0000001c1c1c722b */ /* 0x000fe2000000001c */
[----:B------:R-:W-:-:S04]  /*3900*/  @!P0 LOP3.LUT R37, R27, 0x7ff00000, RZ, 0xc0, !PT ;  /* 0x7ff000001b258812 */ /* 0x000fc800078ec0ff */
[----:B------:R-:W-:-:S03]  /*3910*/  IADD3 R39, PT, PT, R37, -0x1, RZ ;  /* 0xffffffff25277810 */ /* 0x000fc60007ffe0ff */
[----:B------:R-:W-:Y:S01]  /*3920*/  DFMA R44, R44, R28, R44 ;  /* 0x0000001c2c2c722b */ /* 0x000fe2000000002c */
[----:B------:R-:W-:Y:S01]  /*3930*/  ISETP.GT.U32.AND P0, PT, R39, 0x7feffffe, PT ;  /* 0x7feffffe2700780c */ /* 0x000fe20003f04070 */
[----:B------:R-:W-:-:S05]  /*3940*/  VIADD R39, R38, 0xffffffff ;  /* 0xffffffff26277836 */ /* 0x000fca0000000000 */
[----:B------:R-:W-:Y:S01]  /*3950*/  ISETP.GT.U32.OR P0, PT, R39, 0x7feffffe, P0 ;  /* 0x7feffffe2700780c */ /* 0x000fe20000704470 */
[----:B------:R-:W-:-:S08]  /*3960*/  DFMA R46, R44, -R22, 1 ;  /* 0x3ff000002c2e742b */ /* 0x000fd00000000816 */
        /* <DEDUP_REMOVED lines=9> */
[----:B------:R-:W-:-:S04]  /*3a00*/  SEL R36, R36, 0x63400000, !P0 ;  /* 0x6340000024247807 */ /* 0x000fc80004000000 */
[----:B------:R-:W-:Y:S02]  /*3a10*/  IADD3 R21, PT, PT, -R36, R21, RZ ;  /* 0x0000001524157210 */ /* 0x000fe40007ffe1ff */
[----:B------:R-:W-:-:S03]  /*3a20*/  MOV R36, RZ ;  /* 0x000000ff00247202 */ /* 0x000fc60000000f00 */
[----:B------:R-:W-:-:S06]  /*3a30*/  VIADD R37, R21, 0x7fe00000 ;  /* 0x7fe0000015257836 */ /* 0x000fcc0000000000 */
[----:B------:R-:W-:-:S10]  /*3a40*/  DMUL R44, R28, R36 ;  /* 0x000000241c2c7228 */ /* 0x000fd40000000000 */
[----:B------:R-:W-:-:S13]  /*3a50*/  FSETP.GTU.AND P0, PT, |R45|, 1.469367938527859385e-39, PT ;  /* 0x001000002d00780b */ /* 0x000fda0003f0c200 */
[----:B------:R-:W-:Y:S05]  /*3a60*/  @P0 BRA `(.L_x_248) ;  /* 0x0000000000940947 */ /* 0x000fea0003800000 */
[----:B------:R-:W-:Y:S01]  /*3a70*/  DFMA R22, R28, -R22, R26 ;  /* 0x800000161c16722b */ /* 0x000fe2000000001a */
[----:B------:R-:W-:-:S09]  /*3a80*/  IMAD.MOV.U32 R36, RZ, RZ, RZ ;  /* 0x000000ffff247224 */ /* 0x000fd200078e00ff */
[C---:B------:R-:W-:Y:S02]  /*3a90*/  FSETP.NEU.AND P0, PT, R23.reuse, RZ, PT ;  /* 0x000000ff1700720b */ /* 0x040fe40003f0d000 */
[----:B------:R-:W-:-:S04]  /*3aa0*/  LOP3.LUT R25, R23, 0x80000000, R25, 0x48, !PT ;  /* 0x8000000017197812 */ /* 0x000fc800078e4819 */
[----:B------:R-:W-:-:S07]  /*3ab0*/  LOP3.LUT R37, R25, R37, RZ, 0xfc, !PT ;  /* 0x0000002519257212 */ /* 0x000fce00078efcff */
[----:B------:R-:W-:Y:S05]  /*3ac0*/  @!P0 BRA `(.L_x_248) ;  /* 0x00000000007c8947 */ /* 0x000fea0003800000 */
[C---:B------:R-:W-:Y:S01]  /*3ad0*/  IADD3 R23, PT, PT, -R21.reuse, RZ, RZ ;  /* 0x000000ff15177210 */ /* 0x040fe20007ffe1ff */
[----:B------:R-:W-:Y:S01]  /*3ae0*/  IMAD.MOV.U32 R22, RZ, RZ, RZ ;  /* 0x000000ffff167224 */ /* 0x000fe200078e00ff */
[----:B------:R-:W-:-:S05]  /*3af0*/  IADD3 R21, PT, PT, -R21, -0x43300000, RZ ;  /* 0xbcd0000015157810 */ /* 0x000fca0007ffe1ff */
[----:B------:R-:W-:Y:S02]  /*3b00*/  DFMA R22, R44, -R22, R28 ;  /* 0x800000162c16722b */ /* 0x000fe4000000001c */
[----:B------:R-:W-:-:S08]  /*3b10*/  DMUL.RP R28, R28, R36 ;  /* 0x000000241c1c7228 */ /* 0x000fd00000008000 */
[----:B------:R-:W-:Y:S02]  /*3b20*/  FSETP.NEU.AND P0, PT, |R23|, R21, PT ;  /* 0x000000151700720b */ /* 0x000fe40003f0d200 */
[----:B------:R-:W-:Y:S02]  /*3b30*/  LOP3.LUT R25, R29, R25, RZ, 0x3c, !PT ;  /* 0x000000191d197212 */ /* 0x000fe400078e3cff */
[----:B------:R-:W-:Y:S02]  /*3b40*/  FSEL R44, R28, R44, !P0 ;  /* 0x0000002c1c2c7208 */ /* 0x000fe40004000000 */
[----:B------:R-:W-:Y:S01]  /*3b50*/  FSEL R45, R25, R45, !P0 ;  /* 0x0000002d192d7208 */ /* 0x000fe20004000000 */
[----:B------:R-:W-:Y:S06]  /*3b60*/  BRA `(.L_x_248) ;  /* 0x0000000000547947 */ /* 0x000fec0003800000 */
.L_x_247:
[----:B------:R-:W-:-:S14]  /*3b70*/  DSETP.NAN.AND P0, PT, R20, R20, PT ;  /* 0x000000141400722a */ /* 0x000fdc0003f08000 */
[----:B------:R-:W-:Y:S05]  /*3b80*/  @P0 BRA `(.L_x_249) ;  /* 0x0000000000440947 */ /* 0x000fea0003800000 */
[----:B------:R-:W-:-:S14]  /*3b90*/  DSETP.NAN.AND P0, PT, R24, R24, PT ;  /* 0x000000181800722a */ /* 0x000fdc0003f08000 */
[----:B------:R-:W-:Y:S05]  /*3ba0*/  @P0 BRA `(.L_x_250) ;  /* 0x0000000000300947 */ /* 0x000fea0003800000 */
[----:B------:R-:W-:Y:S01]  /*3bb0*/  ISETP.NE.AND P0, PT, R37, R38, PT ;  /* 0x000000262500720c */ /* 0x000fe20003f05270 */
[----:B------:R-:W-:Y:S01]  /*3bc0*/  IMAD.MOV.U32 R45, RZ, RZ, -0x80000 ;  /* 0xfff80000ff2d7424 */ /* 0x000fe200078e00ff */
[----:B------:R-:W-:-:S11]  /*3bd0*/  MOV R44, 0x0 ;  /* 0x00000000002c7802 */ /* 0x000fd60000000f00 */
[----:B------:R-:W-:Y:S05]  /*3be0*/  @!P0 BRA `(.L_x_248) ;  /* 0x0000000000348947 */ /* 0x000fea0003800000 */
[----:B------:R-:W-:Y:S02]  /*3bf0*/  ISETP.NE.AND P0, PT, R37, 0x7ff00000, PT ;  /* 0x7ff000002500780c */ /* 0x000fe40003f05270 */
[----:B------:R-:W-:Y:S02]  /*3c00*/  LOP3.LUT R45, R21, 0x80000000, R25, 0x48, !PT ;  /* 0x80000000152d7812 */ /* 0x000fe400078e4819 */
[----:B------:R-:W-:-:S13]  /*3c10*/  ISETP.EQ.OR P0, PT, R38, RZ, !P0 ;  /* 0x000000ff2600720c */ /* 0x000fda0004702670 */
[----:B------:R-:W-:Y:S02]  /*3c20*/  @P0 LOP3.LUT R20, R45, 0x7ff00000, RZ, 0xfc, !PT ;  /* 0x7ff000002d140812 */ /* 0x000fe400078efcff */
[----:B------:R-:W-:Y:S01]  /*3c30*/  @!P0 MOV R44, RZ ;  /* 0x000000ff002c8202 */ /* 0x000fe20000000f00 */
[----:B------:R-:W-:Y:S01]  /*3c40*/  @P0 IMAD.MOV.U32 R44, RZ, RZ, RZ ;  /* 0x000000ffff2c0224 */ /* 0x000fe200078e00ff */
[----:B------:R-:W-:Y:S01]  /*3c50*/  @P0 MOV R45, R20 ;  /* 0x00000014002d0202 */ /* 0x000fe20000000f00 */
[----:B------:R-:W-:Y:S06]  /*3c60*/  BRA `(.L_x_248) ;  /* 0x0000000000147947 */ /* 0x000fec0003800000 */
.L_x_250:
[----:B------:R-:W-:Y:S01]  /*3c70*/  LOP3.LUT R45, R25, 0x80000, RZ, 0xfc, !PT ;  /* 0x00080000192d7812 */ /* 0x000fe200078efcff */
[----:B------:R-:W-:Y:S01]  /*3c80*/  IMAD.MOV.U32 R44, RZ, RZ, R24 ;  /* 0x000000ffff2c7224 */ /* 0x000fe200078e0018 */
[----:B------:R-:W-:Y:S06]  /*3c90*/  BRA `(.L_x_248) ;  /* 0x0000000000087947 */ /* 0x000fec0003800000 */
.L_x_249:
[----:B------:R-:W-:Y:S02]  /*3ca0*/  LOP3.LUT R45, R21, 0x80000, RZ, 0xfc, !PT ;  /* 0x00080000152d7812 */ /* 0x000fe400078efcff */
[----:B------:R-:W-:-:S07]  /*3cb0*/  MOV R44, R20 ;  /* 0x00000014002c7202 */ /* 0x000fce0000000f00 */
.L_x_248:
[----:B------:R-:W-:Y:S05]  /*3cc0*/  BSYNC.RECONVERGENT B2 ;  /* 0x0000000000027941 */ /* 0x000fea0003800200 */
.L_x_246:
[----:B------:R-:W-:Y:S02]  /*3cd0*/  HFMA2 R21, -RZ, RZ, 0, 0 ;  /* 0x00000000ff157431 */ /* 0x000fe400000001ff */
[----:B------:R-:W-:Y:S01]  /*3ce0*/  IMAD.MOV.U32 R20, RZ, RZ, R2 ;  /* 0x000000ffff147224 */ /* 0x000fe200078e0002 */
[----:B------:R-:W-:Y:S01]  /*3cf0*/  MOV R23, R45 ;  /* 0x0000002d00177202 */ /* 0x000fe20000000f00 */
[----:B------:R-:W-:Y:S02]  /*3d00*/  IMAD.MOV.U32 R22, RZ, RZ, R44 ;  /* 0x000000ffff167224 */ /* 0x000fe400078e002c */
[----:B------:R-:W-:Y:S05]  /*3d10*/  RET.REL.NODEC R20 `(_Z16convolve3d_gaussPfS_iiiiiifffb) ;  /* 0xffffffc014b87950 */ /* 0x000fea0003c3ffff */
        .weak           $__internal_5_$__cuda_sm3x_div_rn_noftz_f32_slowpath
        .type           $__internal_5_$__cuda_sm3x_div_rn_noftz_f32_slowpath,@function
        .size           $__internal_5_$__cuda_sm3x_div_rn_noftz_f32_slowpath,(.L_x_268 - $__internal_5_$__cuda_sm3x_div_rn_noftz_f32_slowpath)
$__internal_5_$__cuda_sm3x_div_rn_noftz_f32_slowpath:
[----:B------:R-:W-:Y:S01]  /*3d20*/  SHF.R.U32.HI R11, RZ, 0x17, R9 ;  /* 0x00000017ff0b7819 */ /* 0x000fe20000011609 */
[----:B------:R-:W-:Y:S01]  /*3d30*/  BSSY.RECONVERGENT B2, `(.L_x_251) ;  /* 0x0000064000027945 */ /* 0x000fe20003800200 */
[--C-:B------:R-:W-:Y:S02]  /*3d40*/  SHF.R.U32.HI R10, RZ, 0x17, R0.reuse ;  /* 0x00000017ff0a7819 */ /* 0x100fe40000011600 */
[----:B------:R-:W-:Y:S02]  /*3d50*/  LOP3.LUT R20, R11, 0xff, RZ, 0xc0, !PT ;  /* 0x000000ff0b147812 */ /* 0x000fe400078ec0ff */
[----:B------:R-:W-:Y:S01]  /*3d60*/  LOP3.LUT R14, R10, 0xff, RZ, 0xc0, !PT ;  /* 0x000000ff0a0e7812 */ /* 0x000fe200078ec0ff */
[----:B------:R-:W-:Y:S01]  /*3d70*/  IMAD.MOV.U32 R10, RZ, RZ, R0 ;  /* 0x000000ffff0a7224 */ /* 0x000fe200078e0000 */
[----:B------:R-:W-:Y:S01]  /*3d80*/  MOV R11, R9 ;  /* 0x00000009000b7202 */ /* 0x000fe20000000f00 */
[----:B------:R-:W-:Y:S01]  /*3d90*/  VIADD R15, R20, 0xffffffff ;  /* 0xffffffff140f7836 */ /* 0x000fe20000000000 */
[----:B------:R-:W-:-:S04]  /*3da0*/  IADD3 R13, PT, PT, R14, -0x1, RZ ;  /* 0xffffffff0e0d7810 */ /* 0x000fc80007ffe0ff */
        /* <DEDUP_REMOVED lines=22> */
[----:B------:R-:W-:Y:S01]  /*3f10*/  @P0 MOV R12, RZ ;  /* 0x000000ff000c0202 */ /* 0x000fe20000000f00 */
[----:B------:R-:W-:Y:S02]  /*3f20*/  @!P0 IMAD.MOV.U32 R12, RZ, RZ, -0x40 ;  /* 0xffffffc0ff0c8424 */ /* 0x000fe400078e00ff */
[----:B------:R-:W-:Y:S01]  /*3f30*/  @!P0 FFMA R10, R0, 1.84467440737095516160e+19, RZ ;  /* 0x5f800000000a8823 */ /* 0x000fe200000000ff */
[----:B------:R-:W-:Y:S02]  /*3f40*/  @!P1 FFMA R11, R9, 1.84467440737095516160e+19, RZ ;  /* 0x5f800000090b9823 */ /* 0x000fe400000000ff */
[----:B------:R-:W-:-:S07]  /*3f50*/  @!P1 IADD3 R12, PT, PT, R12, 0x40, RZ ;  /* 0x000000400c0c9810 */ /* 0x000fce0007ffe0ff */
.L_x_252:
[----:B------:R-:W-:Y:S01]  /*3f60*/  LEA R0, R20, 0xc0800000, 0x17 ;  /* 0xc080000014007811 */ /* 0x000fe200078eb8ff */
[----:B------:R-:W-:Y:S01]  /*3f70*/  BSSY.RECONVERGENT B3, `(.L_x_257) ;  /* 0x0000036000037945 */ /* 0x000fe20003800200 */
[----:B------:R-:W-:-:S03]  /*3f80*/  IADD3 R9, PT, PT, R14, -0x7f, RZ ;  /* 0xffffff810e097810 */ /* 0x000fc60007ffe0ff */
        /* <DEDUP_REMOVED lines=14> */
[----:B------:R-:W-:-:S04]  /*4070*/  LOP3.LUT R0, R0, 0xff, RZ, 0xc0, !PT ;  /* 0x000000ff00007812 */ /* 0x000fc800078ec0ff */
[----:B------:R-:W-:-:S05]  /*4080*/  IADD3 R13, PT, PT, R0, R9, RZ ;  /* 0x00000009000d7210 */ /* 0x000fca0007ffe0ff */
        /* <DEDUP_REMOVED lines=32> */
.L_x_259:
[----:B------:R-:W-:-:S04]  /*4290*/  LOP3.LUT R10, R10, 0x80000000, RZ, 0xc0, !PT ;  /* 0x800000000a0a7812 */ /* 0x000fc800078ec0ff */
[----:B------:R-:W-:Y:S01]  /*42a0*/  LOP3.LUT R10, R10, 0x7f800000, RZ, 0xfc, !PT ;  /* 0x7f8000000a0a7812 */ /* 0x000fe200078efcff */
[----:B------:R-:W-:Y:S06]  /*42b0*/  BRA `(.L_x_260) ;  /* 0x0000000000047947 */ /* 0x000fec0003800000 */
.L_x_258:
[----:B------:R-:W-:-:S07]  /*42c0*/  IMAD R10, R9, 0x800000, R10 ;  /* 0x00800000090a7824 */ /* 0x000fce00078e020a */
.L_x_260:
[----:B------:R-:W-:Y:S05]  /*42d0*/  BSYNC.RECONVERGENT B3 ;  /* 0x0000000000037941 */ /* 0x000fea0003800200 */
.L_x_257:
[----:B------:R-:W-:Y:S05]  /*42e0*/  BRA `(.L_x_261) ;  /* 0x0000000000207947 */ /* 0x000fea0003800000 */
.L_x_256:
[----:B------:R-:W-:-:S04]  /*42f0*/  LOP3.LUT R10, R11, 0x80000000, R10, 0x48, !PT ;  /* 0x800000000b0a7812 */ /* 0x000fc800078e480a */
[----:B------:R-:W-:Y:S01]  /*4300*/  LOP3.LUT R10, R10, 0x7f800000, RZ, 0xfc, !PT ;  /* 0x7f8000000a0a7812 */ /* 0x000fe200078efcff */
[----:B------:R-:W-:Y:S06]  /*4310*/  BRA `(.L_x_261) ;  /* 0x0000000000147947 */ /* 0x000fec0003800000 */
.L_x_255:
[----:B------:R-:W-:Y:S01]  /*4320*/  LOP3.LUT R10, R11, 0x80000000, R10, 0x48, !PT ;  /* 0x800000000b0a7812 */ /* 0x000fe200078e480a */
[----:B------:R-:W-:Y:S06]  /*4330*/  BRA `(.L_x_261) ;  /* 0x00000000000c7947 */ /* 0x000fec0003800000 */
.L_x_254:
[----:B------:R-:W0:Y:S01]  /*4340*/  MUFU.RSQ R10, -QNAN ;  /* 0xffc00000000a7908 */ /* 0x000e220000001400 */
[----:B------:R-:W-:Y:S05]  /*4350*/  BRA `(.L_x_261) ;  /* 0x0000000000047947 */ /* 0x000fea0003800000 */
.L_x_253:
[----:B------:R-:W-:-:S07]  /*4360*/  FADD.FTZ R10, R0, R9 ;  /* 0x00000009000a7221 */ /* 0x000fce0000010000 */
.L_x_261:
[----:B------:R-:W-:Y:S05]  /*4370*/  BSYNC.RECONVERGENT B2 ;  /* 0x0000000000027941 */ /* 0x000fea0003800200 */
.L_x_251:
[----:B------:R-:W-:Y:S01]  /*4380*/  HFMA2 R11, -RZ, RZ, 0, 0 ;  /* 0x00000000ff0b7431 */ /* 0x000fe200000001ff */
[----:B0-----:R-:W-:Y:S01]  /*4390*/  MOV R0, R10 ;  /* 0x0000000a00007202 */ /* 0x001fe20000000f00 */
[----:B------:R-:W-:-:S04]  /*43a0*/  IMAD.MOV.U32 R10, RZ, RZ, R2 ;  /* 0x000000ffff0a7224 */ /* 0x000fc800078e0002 */
[----:B------:R-:W-:Y:S05]  /*43b0*/  RET.REL.NODEC R10 `(_Z16convolve3d_gaussPfS_iiiiiifffb) ;  /* 0xffffffbc0a107950 */ /* 0x000fea0003c3ffff */
.L_x_262:
        /* <DEDUP_REMOVED lines=12> */
.L_x_268:


//--------------------- .nv.shared.reserved.0     --------------------------
	.section	.nv.shared.reserved.0,"aw",@nobits
	.weak		__nv_reservedSMEM_offset_0_alias
	.size		__nv_reservedSMEM_offset_0_alias, 0, 64
	.other		__nv_reservedSMEM_offset_0_alias,@"STO_CUDA_RESERVED_SHARED STV_DEFAULT"
__nv_reservedSMEM_offset_0_alias:
	.zero		0
	.zero		64


//--------------------- .nv.constant0._Z16convolve2d_gaussPfS_iiiiff --------------------------
	.section	.nv.constant0._Z16convolve2d_gaussPfS_iiiiff,"a",@progbits
	.sectionflags	@""
	.align	4
.nv.constant0._Z16convolve2d_gaussPfS_iiiiff:
	.zero		936


//--------------------- .nv.constant0._Z26convolve3d_gauss_with_maskPfS_S_iiiiiifffb --------------------------
	.section	.nv.constant0._Z26convolve3d_gauss_with_maskPfS_S_iiiiiifffb,"a",@progbits
	.sectionflags	@""
	.align	4
.nv.constant0._Z26convolve3d_gauss_with_maskPfS_S_iiiiiifffb:
	.zero		957


//--------------------- .nv.constant0._Z16convolve3d_gaussPfS_iiiiiifffb --------------------------
	.section	.nv.constant0._Z16convolve3d_gaussPfS_iiiiiifffb,"a",@progbits
	.sectionflags	@""
	.align	4
.nv.constant0._Z16convolve3d_gaussPfS_iiiiiifffb:
	.zero		949


//--------------------- SYMBOLS --------------------------

	.type		.nv.reservedSmem.offset0,@object
	.size		.nv.reservedSmem.offset0,0x4
